	.target	sm_90a

	.elftype	@"ET_EXEC"


//--------------------- .note.nv.tkinfo           --------------------------
	.section	.note.nv.tkinfo,"",@"SHT_NOTE"
	.sectionflags	@"SHF_NOTE_NV_TKINFO"
	.tkinfo
        /*0018*/ 	.word	0x00000002
        /*0030*/ 	.string	""
        /*0030*/ 	.string	"ptxas"
        /*0030*/ 	.string	"Cuda compilation tools, release 13.0, V13.0.88"
        /*0030*/ 	.string	"Build cuda_13.0.r13.0/compiler.36424714_0"
        /*0030*/ 	.string	"-v  -suppress-debug-info  -lineinfo  -arch sm_90a "



//--------------------- .note.nv.cuinfo           --------------------------
	.section	.note.nv.cuinfo,"",@"SHT_NOTE"
	.sectionflags	@"SHF_NOTE_NV_CUINFO"
        /*0018*/ 	.short	0x0002
        /*001a*/ 	.short	0x005a
        /*001c*/ 	.short	0x0082
	.zero		2


//--------------------- .nv.info                  --------------------------
	.section	.nv.info,"",@"SHT_CUDA_INFO"
	.align	4


	//----- nvinfo : EIATTR_REGCOUNT
	.align		4
        /*0000*/ 	.byte	0x04, 0x2f
        /*0002*/ 	.short	(.L_1 - .L_0)
	.align		4
.L_0:
        /*0004*/ 	.word	index@(gluon_wgmma)
        /*0008*/ 	.word	0x0000009a


	//----- nvinfo : EIATTR_FRAME_SIZE
	.align		4
.L_1:
        /*000c*/ 	.byte	0x04, 0x11
        /*000e*/ 	.short	(.L_3 - .L_2)
	.align		4
.L_2:
        /*0010*/ 	.word	index@(gluon_wgmma)
        /*0014*/ 	.word	0x00000000


	//----- nvinfo : EIATTR_MIN_STACK_SIZE
	.align		4
.L_3:
        /*0018*/ 	.byte	0x04, 0x12
        /*001a*/ 	.short	(.L_5 - .L_4)
	.align		4
.L_4:
        /*001c*/ 	.word	index@(gluon_wgmma)
        /*0020*/ 	.word	0x00000000
.L_5:


//--------------------- .nv.compat                --------------------------
	.section	.nv.compat,"",@"SHT_CUDA_COMPAT_INFO"
	.align	4
        /*0000*/ 	.byte	0x02, 0x09, 0x01, 0x00, 0x02, 0x02, 0x04, 0x00, 0x02, 0x05, 0x05, 0x00, 0x03, 0x07, 0x01, 0x01
        /*0010*/ 	.byte	0x02, 0x03, 0x03, 0x00, 0x02, 0x06, 0x01, 0x00, 0x04, 0x0b, 0x08, 0x00, 0x00, 0x00, 0x00, 0x00
        /*0020*/ 	.byte	0x00, 0x00, 0x00, 0x00


//--------------------- .nv.info.gluon_wgmma      --------------------------
	.section	.nv.info.gluon_wgmma,"",@"SHT_CUDA_INFO"
	.sectionflags	@""
	.align	4


	//----- nvinfo : EIATTR_CUDA_API_VERSION
	.align		4
        /*0000*/ 	.byte	0x04, 0x37
        /*0002*/ 	.short	(.L_7 - .L_6)
.L_6:
        /*0004*/ 	.word	0x00000082


	//----- nvinfo : EIATTR_KPARAM_INFO
	.align		4
.L_7:
        /*0008*/ 	.byte	0x04, 0x17
        /*000a*/ 	.short	(.L_9 - .L_8)
.L_8:
        /*000c*/ 	.word	0x00000000
        /*0010*/ 	.short	0x000a
        /*0012*/ 	.short	0x0048
        /*0014*/ 	.byte	0x00, 0xf4, 0x21, 0x00


	//----- nvinfo : EIATTR_KPARAM_INFO
	.align		4
.L_9:
        /*0018*/ 	.byte	0x04, 0x17
        /*001a*/ 	.short	(.L_11 - .L_10)
.L_10:
        /*001c*/ 	.word	0x00000000
        /*0020*/ 	.short	0x0009
        /*0022*/ 	.short	0x0040
        /*0024*/ 	.byte	0x00, 0xf4, 0x21, 0x00


	//----- nvinfo : EIATTR_KPARAM_INFO
	.align		4
.L_11:
        /*0028*/ 	.byte	0x04, 0x17
        /*002a*/ 	.short	(.L_13 - .L_12)
.L_12:
        /*002c*/ 	.word	0x00000000
        /*0030*/ 	.short	0x0008
        /*0032*/ 	.short	0x0038
        /*0034*/ 	.byte	0x00, 0xf0, 0x21, 0x00


	//----- nvinfo : EIATTR_KPARAM_INFO
	.align		4
.L_13:
        /*0038*/ 	.byte	0x04, 0x17
        /*003a*/ 	.short	(.L_15 - .L_14)
.L_14:
        /*003c*/ 	.word	0x00000000
        /*0040*/ 	.short	0x0007
        /*0042*/ 	.short	0x0030
        /*0044*/ 	.byte	0x00, 0xf0, 0x21, 0x00


	//----- nvinfo : EIATTR_KPARAM_INFO
	.align		4
.L_15:
        /*0048*/ 	.byte	0x04, 0x17
        /*004a*/ 	.short	(.L_17 - .L_16)
.L_16:
        /*004c*/ 	.word	0x00000000
        /*0050*/ 	.short	0x0006
        /*0052*/ 	.short	0x0028
        /*0054*/ 	.byte	0x00, 0xf0, 0x21, 0x00


	//----- nvinfo : EIATTR_KPARAM_INFO
	.align		4
.L_17:
        /*0058*/ 	.byte	0x04, 0x17
        /*005a*/ 	.short	(.L_19 - .L_18)
.L_18:
        /*005c*/ 	.word	0x00000000
        /*0060*/ 	.short	0x0005
        /*0062*/ 	.short	0x0020
        /*0064*/ 	.byte	0x00, 0xf0, 0x11, 0x00


	//----- nvinfo : EIATTR_KPARAM_INFO
	.align		4
.L_19:
        /*0068*/ 	.byte	0x04, 0x17
        /*006a*/ 	.short	(.L_21 - .L_20)
.L_20:
        /*006c*/ 	.word	0x00000000
        /*0070*/ 	.short	0x0004
        /*0072*/ 	.short	0x001c
        /*0074*/ 	.byte	0x00, 0xf0, 0x11, 0x00


	//----- nvinfo : EIATTR_KPARAM_INFO
	.align		4
.L_21:
        /*0078*/ 	.byte	0x04, 0x17
        /*007a*/ 	.short	(.L_23 - .L_22)
.L_22:
        /*007c*/ 	.word	0x00000000
        /*0080*/ 	.short	0x0003
        /*0082*/ 	.short	0x0018
        /*0084*/ 	.byte	0x00, 0xf0, 0x11, 0x00


	//----- nvinfo : EIATTR_KPARAM_INFO
	.align		4
.L_23:
        /*0088*/ 	.byte	0x04, 0x17
        /*008a*/ 	.short	(.L_25 - .L_24)
.L_24:
        /*008c*/ 	.word	0x00000000
        /*0090*/ 	.short	0x0002
        /*0092*/ 	.short	0x0010
        /*0094*/ 	.byte	0x00, 0xf4, 0x21, 0x00


	//----- nvinfo : EIATTR_KPARAM_INFO
	.align		4
.L_25:
        /*0098*/ 	.byte	0x04, 0x17
        /*009a*/ 	.short	(.L_27 - .L_26)
.L_26:
        /*009c*/ 	.word	0x00000000
        /*00a0*/ 	.short	0x0001
        /*00a2*/ 	.short	0x0008
        /*00a4*/ 	.byte	0x00, 0xf4, 0x21, 0x00


	//----- nvinfo : EIATTR_KPARAM_INFO
	.align		4
.L_27:
        /*00a8*/ 	.byte	0x04, 0x17
        /*00aa*/ 	.short	(.L_29 - .L_28)
.L_28:
        /*00ac*/ 	.word	0x00000000
        /*00b0*/ 	.short	0x0000
        /*00b2*/ 	.short	0x0000
        /*00b4*/ 	.byte	0x00, 0xf4, 0x21, 0x00


	//----- nvinfo : EIATTR_SPARSE_MMA_MASK
	.align		4
.L_29:
        /*00b8*/ 	.byte	0x03, 0x50
        /*00ba*/ 	.short	0x0000


	//----- nvinfo : EIATTR_MAXREG_COUNT
	.align		4
        /*00bc*/ 	.byte	0x03, 0x1b
        /*00be*/ 	.short	0x00ff


	//----- nvinfo : EIATTR_NUM_BARRIERS
	.align		4
        /*00c0*/ 	.byte	0x02, 0x4c
        /*00c2*/ 	.byte	0x01
	.zero		1


	//----- nvinfo : EIATTR_MERCURY_ISA_VERSION
	.align		4
        /*00c4*/ 	.byte	0x03, 0x5f
        /*00c6*/ 	.short	0x0101


	//----- nvinfo : EIATTR_INT_WARP_WIDE_INSTR_OFFSETS
	.align		4
        /*00c8*/ 	.byte	0x04, 0x31
        /*00ca*/ 	.short	(.L_31 - .L_30)


	//   ....[0]....
.L_30:
        /*00cc*/ 	.word	0x00001560


	//   ....[1]....
        /*00d0*/ 	.word	0x000015f0


	//   ....[2]....
        /*00d4*/ 	.word	0x00001c20


	//   ....[3]....
        /*00d8*/ 	.word	0x00001c30


	//   ....[4]....
        /*00dc*/ 	.word	0x00001c40


	//   ....[5]....
        /*00e0*/ 	.word	0x00001c50


	//   ....[6]....
        /*00e4*/ 	.word	0x00002150


	//   ....[7]....
        /*00e8*/ 	.word	0x00002190


	//----- nvinfo : EIATTR_COOP_GROUP_MASK_REGIDS
	.align		4
.L_31:
        /*00ec*/ 	.byte	0x04, 0x29
        /*00ee*/ 	.short	(.L_33 - .L_32)


	//   ....[0]....
.L_32:
        /*00f0*/ 	.word	0xffffffff


	//   ....[1]....
        /*00f4*/ 	.word	0xffffffff


	//   ....[2]....
        /*00f8*/ 	.word	0xffffffff


	//----- nvinfo : EIATTR_COOP_GROUP_INSTR_OFFSETS
	.align		4
.L_33:
        /*00fc*/ 	.byte	0x04, 0x28
        /*00fe*/ 	.short	(.L_35 - .L_34)


	//   ....[0]....
.L_34:
        /*0100*/ 	.word	0x00000140


	//   ....[1]....
        /*0104*/ 	.word	0x000006e0


	//   ....[2]....
        /*0108*/ 	.word	0x00000cb0


	//----- nvinfo : EIATTR_MBARRIER_INSTR_OFFSETS
	.align		4
.L_35:
        /*010c*/ 	.byte	0x04, 0x39
        /*010e*/ 	.short	(.L_37 - .L_36)


	//   ....[0]....
.L_36:
        /*0110*/ 	.word	0x00001680
        /*0114*/ 	.word	0x000000ff
        /*0118*/ 	.word	0x00004000
        /*011c*/ 	.short	0x0100
        /*011e*/ 	.byte	0x08
	.zero		1


	//   ....[1]....
        /*0120*/ 	.word	0x00001d60
        /*0124*/ 	.word	0x000000ff
        /*0128*/ 	.word	0x00004000
        /*012c*/ 	.short	0x010a
        /*012e*/ 	.byte	0x08
	.zero		1


	//   ....[2]....
        /*0130*/ 	.word	0x00001fc0
        /*0134*/ 	.word	0x000000ff
        /*0138*/ 	.word	0x00004000
        /*013c*/ 	.short	0x0108
        /*013e*/ 	.byte	0x08
	.zero		1


	//   ....[3]....
        /*0140*/ 	.word	0x00002890
        /*0144*/ 	.word	0x000000ff
        /*0148*/ 	.word	0x00004000
        /*014c*/ 	.short	0x010a
        /*014e*/ 	.byte	0x08
	.zero		1


	//----- nvinfo : EIATTR_NUM_MBARRIERS
	.align		4
.L_37:
        /*0150*/ 	.byte	0x03, 0x38
        /*0152*/ 	.short	0x0001


	//----- nvinfo : EIATTR_EXIT_INSTR_OFFSETS
	.align		4
        /*0154*/ 	.byte	0x04, 0x1c
        /*0156*/ 	.short	(.L_39 - .L_38)


	//   ....[0]....
.L_38:
        /*0158*/ 	.word	0x00002880


	//----- nvinfo : EIATTR_REQNTID
	.align		4
.L_39:
        /*015c*/ 	.byte	0x04, 0x10
        /*015e*/ 	.short	(.L_41 - .L_40)
.L_40:
        /*0160*/ 	.word	0x00000080
        /*0164*/ 	.word	0x00000001
        /*0168*/ 	.word	0x00000001


	//----- nvinfo : EIATTR_CRS_STACK_SIZE
	.align		4
.L_41:
        /*016c*/ 	.byte	0x04, 0x1e
        /*016e*/ 	.short	(.L_43 - .L_42)
.L_42:
        /*0170*/ 	.word	0x00000000


	//----- nvinfo : EIATTR_CBANK_PARAM_SIZE
	.align		4
.L_43:
        /*0174*/ 	.byte	0x03, 0x19
        /*0176*/ 	.short	0x0050


	//----- nvinfo : EIATTR_PARAM_CBANK
	.align		4
        /*0178*/ 	.byte	0x04, 0x0a
        /*017a*/ 	.short	(.L_45 - .L_44)
	.align		4
.L_44:
        /*017c*/ 	.word	index@(.nv.constant0.gluon_wgmma)
        /*0180*/ 	.short	0x0210
        /*0182*/ 	.short	0x0050


	//----- nvinfo : EIATTR_SW_WAR
	.align		4
.L_45:
        /*0184*/ 	.byte	0x04, 0x36
        /*0186*/ 	.short	(.L_47 - .L_46)
.L_46:
        /*0188*/ 	.word	0x00000008
.L_47:


//--------------------- .nv.callgraph             --------------------------
	.section	.nv.callgraph,"",@"SHT_CUDA_CALLGRAPH"
	.align	4
	.sectionentsize	8
	.align		4
        /*0000*/ 	.word	0x00000000
	.align		4
        /*0004*/ 	.word	0xffffffff
	.align		4
        /*0008*/ 	.word	0x00000000
	.align		4
        /*000c*/ 	.word	0xfffffffe
	.align		4
        /*0010*/ 	.word	0x00000000
	.align		4
        /*0014*/ 	.word	0xfffffffd
	.align		4
        /*0018*/ 	.word	0x00000000
	.align		4
        /*001c*/ 	.word	0xfffffffc


//--------------------- .text.gluon_wgmma         --------------------------
	.section	.text.gluon_wgmma,"ax",@progbits
	.align	128
        .global         gluon_wgmma
        .type           gluon_wgmma,@function
        .size           gluon_wgmma,(.L_x_53 - gluon_wgmma)
        .other          gluon_wgmma,@"STO_CUDA_ENTRY STV_DEFAULT"
gluon_wgmma:
.text.gluon_wgmma:
[----:B------:R-:W-:Y:S01]  /*0000*/  LDC R1, c[0x0][0x28] ;  /* 0x00000a00ff017b82 */ /* 0x000fe20000000800 */
[----:B------:R-:W1:Y:S07]  /*0010*/  S2R R0, SR_TID.X ;  /* 0x0000000000007919 */ /* 0x000e6e0000002100 */
[----:B------:R-:W2:Y:S01]  /*0020*/  S2UR UR4, SR_CgaCtaId ;  /* 0x00000000000479c3 */ /* 0x000ea20000008800 */
[----:B------:R-:W-:Y:S01]  /*0030*/  UMOV UR8, 0x400 ;  /* 0x0000040000087882 */ /* 0x000fe20000000000 */
[----:B------:R-:W-:Y:S01]  /*0040*/  ULDC UR6, c[0x0][0xc] ;  /* 0x0000030000067ab9 */ /* 0x000fe20000000800 */
[----:B------:R-:W-:Y:S01]  /*0050*/  ULDC.64 UR24, c[0x0][0x250] ;  /* 0x0000940000187ab9 */ /* 0x000fe20000000a00 */
[----:B------:R-:W-:Y:S04]  /*0060*/  BSSY B0, `(.L_x_0) ;  /* 0x000001d000007945 */ /* 0x000fe80003800000 */
[----:B------:R-:W3:Y:S08]  /*0070*/  LDC R12, c[0x0][0x230] ;  /* 0x00008c00ff0c7b82 */ /* 0x000ef00000000800 */
[----:B------:R-:W-:Y:S08]  /*0080*/  S2UR UR30, SR_CTAID.Y ;  /* 0x00000000001e79c3 */ /* 0x000ff00000002600 */
[----:B------:R-:W4:Y:S01]  /*0090*/  S2UR UR5, SR_CTAID.Z ;  /* 0x00000000000579c3 */ /* 0x000f220000002700 */
[----:B--2---:R-:W-:-:S03]  /*00a0*/  ULEA UR8, UR4, UR8, 0x18 ;  /* 0x0000000804087291 */ /* 0x004fc6000f8ec03f */
[----:B------:R-:W-:Y:S01]  /*00b0*/  ULDC UR4, c[0x0][0x10] ;  /* 0x0000040000047ab9 */ /* 0x000fe20000000800 */
[----:B-1----:R-:W-:-:S03]  /*00c0*/  LOP3.LUT R7, R0, 0x7f, RZ, 0xc0, !PT ;  /* 0x0000007f00077812 */ /* 0x002fc600078ec0ff */
[----:B------:R-:W1:Y:S01]  /*00d0*/  S2UR UR31, SR_CTAID.X ;  /* 0x00000000001f79c3 */ /* 0x000e620000002500 */
[----:B---3--:R-:W-:Y:S01]  /*00e0*/  VIADD R5, R12, 0xffffffff ;  /* 0xffffffff0c057836 */ /* 0x008fe20000000000 */
[C---:B------:R-:W-:Y:S02]  /*00f0*/  ISETP.GE.U32.AND P0, PT, R7.reuse, 0x20, PT ;  /* 0x000000200700780c */ /* 0x040fe40003f06070 */
[C---:B------:R-:W-:Y:S02]  /*0100*/  ISETP.NE.U32.AND P2, PT, R7.reuse, RZ, PT ;  /* 0x000000ff0700720c */ /* 0x040fe40003f45070 */
[----:B------:R-:W-:Y:S02]  /*0110*/  LEA R4, R7, UR8, 0x2 ;  /* 0x0000000807047c11 */ /* 0x000fe4000f8e10ff */
[----:B------:R-:W2:Y:S07]  /*0120*/  LDC R6, c[0x0][0x228] ;  /* 0x00008a00ff067b82 */ /* 0x000eae0000000800 */
[----:B------:R3:W-:Y:S01]  /*0130*/  @!P0 STS [R4], RZ ;  /* 0x000000ff04008388 */ /* 0x0007e20000000800 */
[----:B------:R-:W-:-:S03]  /*0140*/  NOP ;  /* 0x0000000000007918 */ /* 0x000fc60000000000 */
[----:B------:R3:W-:Y:S01]  /*0150*/  @!P2 STS [UR8+0x20], R5 ;  /* 0x00002005ff00a988 */ /* 0x0007e20008000808 */
[----:B----4-:R-:W-:-:S04]  /*0160*/  UIMAD UR4, UR5, UR4, UR30 ;  /* 0x00000004050472a4 */ /* 0x010fc8000f8e021e */
[----:B-1----:R-:W-:-:S04]  /*0170*/  UIMAD UR4, UR4, UR6, UR31 ;  /* 0x00000006040472a4 */ /* 0x002fc8000f8e021f */
[----:B------:R-:W-:Y:S01]  /*0180*/  UIMAD UR4, UR4, 0x180, URZ ;  /* 0x00000180040478a4 */ /* 0x000fe2000f8e023f */
[----:B--2---:R-:W-:-:S03]  /*0190*/  VIADD R6, R6, 0xffffffff ;  /* 0xffffffff06067836 */ /* 0x004fc60000000000 */
[----:B------:R-:W-:-:S04]  /*01a0*/  UIADD3 UR20, UP0, UR4, UR24, URZ ;  /* 0x0000001804147290 */ /* 0x000fc8000ff1e03f */
[----:B------:R-:W-:Y:S01]  /*01b0*/  ULEA.HI.X.SX32 UR21, UR4, UR25, 0x1, UP0 ;  /* 0x0000001904157291 */ /* 0x000fe200080f0e3f */
[----:B---3--:R-:W-:Y:S11]  /*01c0*/  @P2 BRA `(.L_x_1) ;  /* 0x0000000000182947 */ /* 0x008ff60003800000 */
[----:B------:R-:W1:Y:S01]  /*01d0*/  LDS R2, [UR8+0x8] ;  /* 0x00000808ff027984 */ /* 0x000e620008000800 */
[----:B------:R-:W2:Y:S01]  /*01e0*/  LDC.64 R8, c[0x0][0x210] ;  /* 0x00008400ff087b82 */ /* 0x000ea20000000a00 */
[----:B------:R-:W-:Y:S02]  /*01f0*/  IMAD.MOV.U32 R3, RZ, RZ, 0x70 ;  /* 0x00000070ff037424 */ /* 0x000fe400078e00ff */
[----:B--2---:R2:W-:Y:S03]  /*0200*/  STS.64 [UR8], R8 ;  /* 0x00000008ff007988 */ /* 0x0045e60008000a08 */
[----:B-1----:R-:W-:-:S05]  /*0210*/  LOP3.LUT R2, R2, 0x10, R3, 0xd8, !PT ;  /* 0x0000001002027812 */ /* 0x002fca00078ed803 */
[----:B------:R2:W-:Y:S02]  /*0220*/  STS [UR8+0x8], R2 ;  /* 0x00000802ff007988 */ /* 0x0005e40008000808 */
.L_x_1:
[----:B------:R-:W-:Y:S05]  /*0230*/  BSYNC B0 ;  /* 0x0000000000007941 */ /* 0x000fea0003800000 */
.L_x_0:
[----:B------:R-:W-:Y:S04]  /*0240*/  BSSY B0, `(.L_x_2) ;  /* 0x000000a000007945 */ /* 0x000fe80003800000 */
[----:B------:R-:W-:Y:S05]  /*0250*/  @P2 BRA `(.L_x_3) ;  /* 0x0000000000202947 */ /* 0x000fea0003800000 */
[----:B--2---:R-:W1:Y:S01]  /*0260*/  LDS R2, [UR8+0x34] ;  /* 0x00003408ff027984 */ /* 0x004e620008000800 */
[----:B------:R-:W-:Y:S02]  /*0270*/  IMAD.MOV.U32 R3, RZ, RZ, 0x3f000000 ;  /* 0x3f000000ff037424 */ /* 0x000fe400078e00ff */
[----:B------:R-:W-:Y:S01]  /*0280*/  @!P2 IMAD.MOV.U32 R8, RZ, RZ, 0x7f ;  /* 0x0000007fff08a424 */ /* 0x000fe200078e00ff */
[----:B------:R-:W2:Y:S02]  /*0290*/  @!P2 LDS R9, [UR8+0x38] ;  /* 0x00003808ff09a984 */ /* 0x000ea40008000800 */
[----:B-1----:R-:W-:Y:S02]  /*02a0*/  LOP3.LUT R2, R2, 0xff000000, R3, 0xb8, !PT ;  /* 0xff00000002027812 */ /* 0x002fe400078eb803 */
[----:B--2---:R-:W-:-:S03]  /*02b0*/  @!P2 LOP3.LUT R3, R9, 0xff, R8, 0xb8, !PT ;  /* 0x000000ff0903a812 */ /* 0x004fc600078eb808 */
[----:B------:R1:W-:Y:S04]  /*02c0*/  STS [UR8+0x34], R2 ;  /* 0x00003402ff007988 */ /* 0x0003e80008000808 */
[----:B------:R1:W-:Y:S02]  /*02d0*/  @!P2 STS [UR8+0x38], R3 ;  /* 0x00003803ff00a988 */ /* 0x0003e40008000808 */
.L_x_3:
[----:B------:R-:W-:Y:S05]  /*02e0*/  BSYNC B0 ;  /* 0x0000000000007941 */ /* 0x000fea0003800000 */
.L_x_2:
[----:B------:R-:W-:Y:S04]  /*02f0*/  BSSY B0, `(.L_x_4) ;  /* 0x000000a000007945 */ /* 0x000fe80003800000 */
[----:B------:R-:W-:Y:S05]  /*0300*/  @P2 BRA `(.L_x_5) ;  /* 0x0000000000202947 */ /* 0x000fea0003800000 */
[----:B-12---:R-:W1:Y:S01]  /*0310*/  LDS R2, [UR8+0x1c] ;  /* 0x00001c08ff027984 */ /* 0x006e620008000800 */
[----:B------:R-:W2:Y:S03]  /*0320*/  LDC.64 R10, c[0x0][0x238] ;  /* 0x00008e00ff0a7b82 */ /* 0x000ea60000000a00 */
[----:B------:R3:W-:Y:S01]  /*0330*/  STS [UR8+0x24], R6 ;  /* 0x00002406ff007988 */ /* 0x0007e20008000808 */
[--C-:B--2---:R-:W-:Y:S02]  /*0340*/  SHF.R.U32.HI R9, RZ, 0x4, R11.reuse ;  /* 0x00000004ff097819 */ /* 0x104fe4000001160b */
[----:B------:R-:W-:-:S05]  /*0350*/  SHF.R.U64 R3, R10, 0x4, R11 ;  /* 0x000000040a037819 */ /* 0x000fca000000120b */
[----:B------:R3:W-:Y:S01]  /*0360*/  STS [UR8+0xc], R3 ;  /* 0x00000c03ff007988 */ /* 0x0007e20008000808 */
[----:B-1----:R-:W-:-:S05]  /*0370*/  LOP3.LUT R2, R2, 0xf, R9, 0xb8, !PT ;  /* 0x0000000f02027812 */ /* 0x002fca00078eb809 */
[----:B------:R3:W-:Y:S02]  /*0380*/  STS [UR8+0x1c], R2 ;  /* 0x00001c02ff007988 */ /* 0x0007e40008000808 */
.L_x_5:
[----:B------:R-:W-:Y:S05]  /*0390*/  BSYNC B0 ;  /* 0x0000000000007941 */ /* 0x000fea0003800000 */
.L_x_4:
[----:B------:R-:W-:Y:S04]  /*03a0*/  BSSY B1, `(.L_x_6) ;  /* 0x000001e000017945 */ /* 0x000fe80003800000 */
[----:B------:R-:W-:Y:S01]  /*03b0*/  BSSY B0, `(.L_x_7) ;  /* 0x0000019000007945 */ /* 0x000fe20003800000 */
[----:B--2---:R-:W-:-:S03]  /*03c0*/  IMAD.MOV.U32 R8, RZ, RZ, RZ ;  /* 0x000000ffff087224 */ /* 0x004fc600078e00ff */
[----:B------:R-:W-:Y:S05]  /*03d0*/  @P2 BRA `(.L_x_8) ;  /* 0x00000000001c2947 */ /* 0x000fea0003800000 */
[----:B-1-3--:R-:W1:Y:S02]  /*03e0*/  LDS R2, [UR8+0x34] ;  /* 0x00003408ff027984 */ /* 0x00ae640008000800 */
[----:B-1----:R-:W-:-:S05]  /*03f0*/  LOP3.LUT R2, R2, 0x7, RZ, 0xb8, !PT ;  /* 0x0000000702027812 */ /* 0x002fca00078eb8ff */
[----:B------:R1:W-:Y:S01]  /*0400*/  STS [UR8+0x34], R2 ;  /* 0x00003402ff007988 */ /* 0x0003e20008000808 */
[----:B------:R-:W-:Y:S05]  /*0410*/  @P2 BRA `(.L_x_9) ;  /* 0x00000000001c2947 */ /* 0x000fea0003800000 */
[----:B-1----:R-:W1:Y:S02]  /*0420*/  LDS R2, [UR8+0x34] ;  /* 0x00003408ff027984 */ /* 0x002e640008000800 */
[----:B-1----:R-:W-:-:S05]  /*0430*/  LOP3.LUT R2, R2, 0x38, RZ, 0xb8, !PT ;  /* 0x0000003802027812 */ /* 0x002fca00078eb8ff */
[----:B------:R2:W-:Y:S02]  /*0440*/  STS [UR8+0x34], R2 ;  /* 0x00003402ff007988 */ /* 0x0005e40008000808 */
.L_x_8:
[----:B------:R-:W-:Y:S05]  /*0450*/  @P2 BRA `(.L_x_10) ;  /* 0x00000000001c2947 */ /* 0x000fea0003800000 */
[----:B-123--:R-:W1:Y:S02]  /*0460*/  LDS R2, [UR8+0x8] ;  /* 0x00000808ff027984 */ /* 0x00ee640008000800 */
[----:B-1----:R-:W-:-:S05]  /*0470*/  LOP3.LUT R2, R2, 0x780, RZ, 0xb8, !PT ;  /* 0x0000078002027812 */ /* 0x002fca00078eb8ff */
[----:B------:R2:W-:Y:S02]  /*0480*/  STS [UR8+0x8], R2 ;  /* 0x00000802ff007988 */ /* 0x0005e40008000808 */
.L_x_9:
[----:B------:R-:W-:Y:S05]  /*0490*/  @P2 BRA `(.L_x_11) ;  /* 0x0000000000282947 */ /* 0x000fea0003800000 */
[----:B-12---:R-:W1:Y:S02]  /*04a0*/  LDS R2, [UR8+0x8] ;  /* 0x00000808ff027984 */ /* 0x006e640008000800 */
[----:B-1----:R-:W-:-:S05]  /*04b0*/  LOP3.LUT R2, R2, 0x1800, RZ, 0xb8, !PT ;  /* 0x0000180002027812 */ /* 0x002fca00078eb8ff */
[----:B------:R4:W-:Y:S02]  /*04c0*/  STS [UR8+0x8], R2 ;  /* 0x00000802ff007988 */ /* 0x0009e40008000808 */
.L_x_10:
[----:B------:R-:W-:Y:S05]  /*04d0*/  @P2 BREAK B0 ;  /* 0x0000000000002942 */ /* 0x000fea0003800000 */
[----:B------:R-:W-:Y:S05]  /*04e0*/  @P2 BRA `(.L_x_12) ;  /* 0x0000000000242947 */ /* 0x000fea0003800000 */
[----:B-1-3--:R-:W1:Y:S01]  /*04f0*/  LDS R3, [UR8+0x8] ;  /* 0x00000808ff037984 */ /* 0x00ae620008000800 */
[----:B--2-4-:R-:W-:-:S05]  /*0500*/  IMAD.MOV.U32 R2, RZ, RZ, 0x6000 ;  /* 0x00006000ff027424 */ /* 0x014fca00078e00ff */
[----:B-1----:R-:W-:-:S04]  /*0510*/  LOP3.LUT R2, R3, 0x4000, R2, 0xd8, !PT ;  /* 0x0000400003027812 */ /* 0x002fc800078ed802 */
[----:B------:R-:W-:-:S05]  /*0520*/  LOP3.LUT R2, R2, 0x400000, RZ, 0xb8, !PT ;  /* 0x0040000002027812 */ /* 0x000fca00078eb8ff */
[----:B------:R3:W-:Y:S02]  /*0530*/  STS [UR8+0x8], R2 ;  /* 0x00000802ff007988 */ /* 0x0007e40008000808 */
.L_x_11:
[----:B------:R-:W-:Y:S05]  /*0540*/  BSYNC B0 ;  /* 0x0000000000007941 */ /* 0x000fea0003800000 */
.L_x_7:
[----:B-123--:R-:W1:Y:S02]  /*0550*/  @!P2 LDS R2, [UR8+0x8] ;  /* 0x00000808ff02a984 */ /* 0x00ee640008000800 */
[----:B-1----:R-:W-:-:S05]  /*0560*/  @!P2 LOP3.LUT R2, R2, 0x8000, RZ, 0xb8, !PT ;  /* 0x000080000202a812 */ /* 0x002fca00078eb8ff */
[----:B------:R5:W-:Y:S02]  /*0570*/  @!P2 STS [UR8+0x8], R2 ;  /* 0x00000802ff00a988 */ /* 0x000be40008000808 */
.L_x_12:
[----:B------:R-:W-:Y:S05]  /*0580*/  BSYNC B1 ;  /* 0x0000000000017941 */ /* 0x000fea0003800000 */
.L_x_6:
[----:B------:R-:W-:Y:S05]  /*0590*/  WARPSYNC.ALL ;  /* 0x0000000000007948 */ /* 0x000fea0003800000 */
[----:B------:R-:W-:Y:S05]  /*05a0*/  @P0 BRA `(.L_x_13) ;  /* 0x0000000000280947 */ /* 0x000fea0003800000 */
[----:B-12345:R-:W1:Y:S01]  /*05b0*/  S2R R2, SR_LANEID ;  /* 0x0000000000027919 */ /* 0x03ee620000000000 */
[----:B------:R-:W-:Y:S05]  /*05c0*/  WARPSYNC.ALL ;  /* 0x0000000000007948 */ /* 0x000fea0003800000 */
[----:B-1----:R-:W-:-:S05]  /*05d0*/  IMAD.SHL.U32 R9, R2, 0x4, RZ ;  /* 0x0000000402097824 */ /* 0x002fca00078e00ff */
[----:B------:R-:W1:Y:S01]  /*05e0*/  LDS R11, [R9+UR8] ;  /* 0x00000008090b7984 */ /* 0x000e620008000800 */
[----:B------:R-:W-:-:S05]  /*05f0*/  IADD3 R2, P1, R9, UR20, RZ ;  /* 0x0000001409027c10 */ /* 0x000fca000ff3e0ff */
[----:B------:R-:W-:-:S05]  /*0600*/  IMAD.X R3, RZ, RZ, UR21, P1 ;  /* 0x00000015ff037e24 */ /* 0x000fca00088e06ff */
[----:B-1----:R1:W2:Y:S01]  /*0610*/  ATOMG.E.EXCH.STRONG.GPU PT, RZ, [R2], R11 ;  /* 0x0000000b02ff73a8 */ /* 0x0022a200041ee100 */
[----:B------:R-:W-:-:S04]  /*0620*/  DEPBAR {5,4,3,2,1,0} ;  /* 0x0000003f0000791a */ /* 0x000fc80000000000 */
[----:B------:R1:W-:Y:S01]  /*0630*/  UTMACCTL.IV [UR20] ;  /* 0x00000000140079b9 */ /* 0x0003e20008000000 */
[----:B------:R-:W-:Y:S01]  /*0640*/  NOP ;  /* 0x0000000000007918 */ /* 0x000fe20000000000 */
.L_x_13:
[----:B------:R-:W-:Y:S05]  /*0650*/  @P0 BRA `(.L_x_14) ;  /* 0x00000000000c0947 */ /* 0x000fea0003800000 */
[----:B------:R0:W-:Y:S01]  /*0660*/  UTMACMDFLUSH ;  /* 0x00000000000079b7 */ /* 0x0001e20000000000 */
[----:B------:R-:W-:Y:S05]  /*0670*/  @P0 BRA `(.L_x_14) ;  /* 0x0000000000040947 */ /* 0x000fea0003800000 */
[----:B------:R-:W-:-:S04]  /*0680*/  DEPBAR.LE SB0, 0x0 ;  /* 0x000080000000791a */ /* 0x000fc80000000000 */
.L_x_14:
[----:B------:R-:W-:Y:S05]  /*0690*/  WARPSYNC.ALL ;  /* 0x0000000000007948 */ /* 0x000fea0003800000 */
[----:B--2---:R-:W-:Y:S06]  /*06a0*/  BAR.SYNC.DEFER_BLOCKING 0x0 ;  /* 0x0000000000007b1d */ /* 0x004fec0000010000 */
[----:B------:R-:W-:Y:S02]  /*06b0*/  BSSY B1, `(.L_x_15) ;  /* 0x000000b000017945 */ /* 0x000fe40003800000 */
[----:B------:R-:W-:Y:S06]  /*06c0*/  BAR.SYNC.DEFER_BLOCKING 0x0 ;  /* 0x0000000000007b1d */ /* 0x000fec0000010000 */
[----:B------:R2:W-:Y:S01]  /*06d0*/  @!P0 STS [R4], RZ ;  /* 0x000000ff04008388 */ /* 0x0005e20000000800 */
[----:B------:R-:W-:Y:S01]  /*06e0*/  NOP ;  /* 0x0000000000007918 */ /* 0x000fe20000000000 */
[----:B------:R-:W-:Y:S05]  /*06f0*/  @P2 BRA `(.L_x_16) ;  /* 0x0000000000182947 */ /* 0x000fea0003800000 */
[----:B-1-345:R-:W1:Y:S01]  /*0700*/  LDS R2, [UR8+0x8] ;  /* 0x00000808ff027984 */ /* 0x03ae620008000800 */
[----:B------:R-:W3:Y:S01]  /*0710*/  LDC.64 R10, c[0x0][0x218] ;  /* 0x00008600ff0a7b82 */ /* 0x000ee20000000a00 */
[----:B------:R-:W-:Y:S02]  /*0720*/  IMAD.MOV.U32 R3, RZ, RZ, 0x70 ;  /* 0x00000070ff037424 */ /* 0x000fe400078e00ff */
[----:B---3--:R3:W-:Y:S03]  /*0730*/  STS.64 [UR8], R10 ;  /* 0x0000000aff007988 */ /* 0x0087e60008000a08 */
[----:B-1----:R-:W-:-:S05]  /*0740*/  LOP3.LUT R2, R2, 0x10, R3, 0xd8, !PT ;  /* 0x0000001002027812 */ /* 0x002fca00078ed803 */
[----:B------:R3:W-:Y:S02]  /*0750*/  STS [UR8+0x8], R2 ;  /* 0x00000802ff007988 */ /* 0x0007e40008000808 */
.L_x_16:
[----:B-1----:R-:W-:Y:S05]  /*0760*/  BSYNC B1 ;  /* 0x0000000000017941 */ /* 0x002fea0003800000 */
.L_x_15:
[----:B------:R-:W-:Y:S04]  /*0770*/  BSSY B2, `(.L_x_17) ;  /* 0x000000f000027945 */ /* 0x000fe80003800000 */
[----:B------:R-:W-:Y:S04]  /*0780*/  BSSY B1, `(.L_x_18) ;  /* 0x000000c000017945 */ /* 0x000fe80003800000 */
[----:B------:R-:W-:Y:S05]  /*0790*/  @P2 BRA `(.L_x_19) ;  /* 0x0000000000282947 */ /* 0x000fea0003800000 */
[----:B---345:R-:W1:Y:S01]  /*07a0*/  LDS R2, [UR8+0x34] ;  /* 0x00003408ff027984 */ /* 0x038e620008000800 */
[----:B------:R-:W-:Y:S01]  /*07b0*/  IMAD.MOV.U32 R3, RZ, RZ, 0x3f000000 ;  /* 0x3f000000ff037424 */ /* 0x000fe200078e00ff */
[----:B------:R-:W-:Y:S05]  /*07c0*/  @P2 BREAK B1 ;  /* 0x0000000000012942 */ /* 0x000fea0003800000 */
[----:B-1----:R-:W-:-:S05]  /*07d0*/  LOP3.LUT R2, R2, 0xff000000, R3, 0xb8, !PT ;  /* 0xff00000002027812 */ /* 0x002fca00078eb803 */
[----:B------:R1:W-:Y:S01]  /*07e0*/  STS [UR8+0x34], R2 ;  /* 0x00003402ff007988 */ /* 0x0003e20008000808 */
[----:B------:R-:W-:Y:S05]  /*07f0*/  @P2 BRA `(.L_x_20) ;  /* 0x0000000000182947 */ /* 0x000fea0003800000 */
[----:B-1----:R-:W1:Y:S01]  /*0800*/  LDS R2, [UR8+0x38] ;  /* 0x00003808ff027984 */ /* 0x002e620008000800 */
[----:B------:R-:W-:-:S05]  /*0810*/  IMAD.MOV.U32 R3, RZ, RZ, 0x7f ;  /* 0x0000007fff037424 */ /* 0x000fca00078e00ff */
[----:B-1----:R-:W-:-:S05]  /*0820*/  LOP3.LUT R2, R2, 0xff, R3, 0xb8, !PT ;  /* 0x000000ff02027812 */ /* 0x002fca00078eb803 */
[----:B------:R1:W-:Y:S02]  /*0830*/  STS [UR8+0x38], R2 ;  /* 0x00003802ff007988 */ /* 0x0003e40008000808 */
.L_x_19:
[----:B------:R-:W-:Y:S05]  /*0840*/  BSYNC B1 ;  /* 0x0000000000017941 */ /* 0x000fea0003800000 */
.L_x_18:
[----:B------:R1:W-:Y:S02]  /*0850*/  @!P2 STS [UR8+0x20], R5 ;  /* 0x00002005ff00a988 */ /* 0x0003e40008000808 */
.L_x_20:
[----:B------:R-:W-:Y:S05]  /*0860*/  BSYNC B2 ;  /* 0x0000000000027941 */ /* 0x000fea0003800000 */
.L_x_17:
[----:B------:R-:W-:Y:S05]  /*0870*/  WARPSYNC.ALL ;  /* 0x0000000000007948 */ /* 0x000fea0003800000 */
[----:B-1----:R-:W1:Y:S01]  /*0880*/  LDC R5, c[0x0][0x22c] ;  /* 0x00008b00ff057b82 */ /* 0x002e620000000800 */
[----:B------:R-:W-:Y:S01]  /*0890*/  BSSY B2, `(.L_x_21) ;  /* 0x000000b000027945 */ /* 0x000fe20003800000 */
[----:B-1----:R-:W-:-:S03]  /*08a0*/  VIADD R5, R5, 0xffffffff ;  /* 0xffffffff05057836 */ /* 0x002fc60000000000 */
[----:B------:R-:W-:Y:S05]  /*08b0*/  @P2 BRA `(.L_x_22) ;  /* 0x0000000000202947 */ /* 0x000fea0003800000 */
[----:B---345:R-:W1:Y:S01]  /*08c0*/  LDS R2, [UR8+0x1c] ;  /* 0x00001c08ff027984 */ /* 0x038e620008000800 */
[----:B------:R-:W3:Y:S03]  /*08d0*/  LDC.64 R10, c[0x0][0x240] ;  /* 0x00009000ff0a7b82 */ /* 0x000ee60000000a00 */
[----:B------:R4:W-:Y:S01]  /*08e0*/  STS [UR8+0x24], R5 ;  /* 0x00002405ff007988 */ /* 0x0009e20008000808 */
[--C-:B---3--:R-:W-:Y:S02]  /*08f0*/  SHF.R.U32.HI R9, RZ, 0x4, R11.reuse ;  /* 0x00000004ff097819 */ /* 0x108fe4000001160b */
[----:B------:R-:W-:-:S05]  /*0900*/  SHF.R.U64 R3, R10, 0x4, R11 ;  /* 0x000000040a037819 */ /* 0x000fca000000120b */
[----:B------:R4:W-:Y:S01]  /*0910*/  STS [UR8+0xc], R3 ;  /* 0x00000c03ff007988 */ /* 0x0009e20008000808 */
[----:B-1----:R-:W-:-:S05]  /*0920*/  LOP3.LUT R2, R2, 0xf, R9, 0xb8, !PT ;  /* 0x0000000f02027812 */ /* 0x002fca00078eb809 */
[----:B------:R4:W-:Y:S02]  /*0930*/  STS [UR8+0x1c], R2 ;  /* 0x00001c02ff007988 */ /* 0x0009e40008000808 */
.L_x_22:
[----:B------:R-:W-:Y:S05]  /*0940*/  BSYNC B2 ;  /* 0x0000000000027941 */ /* 0x000fea0003800000 */
.L_x_21:
[----:B------:R-:W-:Y:S04]  /*0950*/  BSSY B3, `(.L_x_23) ;  /* 0x000001d000037945 */ /* 0x000fe80003800000 */
[----:B------:R-:W-:Y:S04]  /*0960*/  BSSY B2, `(.L_x_24) ;  /* 0x0000018000027945 */ /* 0x000fe80003800000 */
[----:B------:R-:W-:Y:S05]  /*0970*/  @P2 BRA `(.L_x_25) ;  /* 0x00000000001c2947 */ /* 0x000fea0003800000 */
[----:B---345:R-:W1:Y:S02]  /*0980*/  LDS R2, [UR8+0x34] ;  /* 0x00003408ff027984 */ /* 0x038e640008000800 */
[----:B-1----:R-:W-:-:S05]  /*0990*/  LOP3.LUT R2, R2, 0x7, RZ, 0xb8, !PT ;  /* 0x0000000702027812 */ /* 0x002fca00078eb8ff */
[----:B------:R1:W-:Y:S01]  /*09a0*/  STS [UR8+0x34], R2 ;  /* 0x00003402ff007988 */ /* 0x0003e20008000808 */
[----:B------:R-:W-:Y:S05]  /*09b0*/  @P2 BRA `(.L_x_26) ;  /* 0x00000000001c2947 */ /* 0x000fea0003800000 */
[----:B-1----:R-:W1:Y:S02]  /*09c0*/  LDS R2, [UR8+0x34] ;  /* 0x00003408ff027984 */ /* 0x002e640008000800 */
[----:B-1----:R-:W-:-:S05]  /*09d0*/  LOP3.LUT R2, R2, 0x38, RZ, 0xb8, !PT ;  /* 0x0000003802027812 */ /* 0x002fca00078eb8ff */
[----:B------:R1:W-:Y:S02]  /*09e0*/  STS [UR8+0x34], R2 ;  /* 0x00003402ff007988 */ /* 0x0003e40008000808 */
.L_x_25:
[----:B------:R-:W-:Y:S05]  /*09f0*/  @P2 BRA `(.L_x_27) ;  /* 0x00000000001c2947 */ /* 0x000fea0003800000 */
[----:B-1-345:R-:W1:Y:S02]  /*0a00*/  LDS R2, [UR8+0x8] ;  /* 0x00000808ff027984 */ /* 0x03ae640008000800 */
[----:B-1----:R-:W-:-:S05]  /*0a10*/  LOP3.LUT R2, R2, 0x780, RZ, 0xb8, !PT ;  /* 0x0000078002027812 */ /* 0x002fca00078eb8ff */
[----:B------:R3:W-:Y:S02]  /*0a20*/  STS [UR8+0x8], R2 ;  /* 0x00000802ff007988 */ /* 0x0007e40008000808 */
.L_x_26:
[----:B------:R-:W-:Y:S05]  /*0a30*/  @P2 BRA `(.L_x_28) ;  /* 0x0000000000282947 */ /* 0x000fea0003800000 */
[----:B-1-3--:R-:W1:Y:S02]  /*0a40*/  LDS R2, [UR8+0x8] ;  /* 0x00000808ff027984 */ /* 0x00ae640008000800 */
[----:B-1----:R-:W-:-:S05]  /*0a50*/  LOP3.LUT R2, R2, 0x1800, RZ, 0xb8, !PT ;  /* 0x0000180002027812 */ /* 0x002fca00078eb8ff */
[----:B------:R1:W-:Y:S02]  /*0a60*/  STS [UR8+0x8], R2 ;  /* 0x00000802ff007988 */ /* 0x0003e40008000808 */
.L_x_27:
[----:B------:R-:W-:Y:S05]  /*0a70*/  @P2 BREAK B2 ;  /* 0x0000000000022942 */ /* 0x000fea0003800000 */
[----:B------:R-:W-:Y:S05]  /*0a80*/  @P2 BRA `(.L_x_29) ;  /* 0x0000000000242947 */ /* 0x000fea0003800000 */
[----:B-1-345:R-:W1:Y:S01]  /*0a90*/  LDS R2, [UR8+0x8] ;  /* 0x00000808ff027984 */ /* 0x03ae620008000800 */
[----:B------:R-:W-:-:S05]  /*0aa0*/  IMAD.MOV.U32 R3, RZ, RZ, 0x6000 ;  /* 0x00006000ff037424 */ /* 0x000fca00078e00ff */
[----:B-1----:R-:W-:-:S04]  /*0ab0*/  LOP3.LUT R2, R2, 0x4000, R3, 0xd8, !PT ;  /* 0x0000400002027812 */ /* 0x002fc800078ed803 */
[----:B------:R-:W-:-:S05]  /*0ac0*/  LOP3.LUT R2, R2, 0x400000, RZ, 0xb8, !PT ;  /* 0x0040000002027812 */ /* 0x000fca00078eb8ff */
[----:B------:R4:W-:Y:S02]  /*0ad0*/  STS [UR8+0x8], R2 ;  /* 0x00000802ff007988 */ /* 0x0009e40008000808 */
.L_x_28:
[----:B------:R-:W-:Y:S05]  /*0ae0*/  BSYNC B2 ;  /* 0x0000000000027941 */ /* 0x000fea0003800000 */
.L_x_24:
[----:B-1-34-:R-:W1:Y:S02]  /*0af0*/  @!P2 LDS R2, [UR8+0x8] ;  /* 0x00000808ff02a984 */ /* 0x01ae640008000800 */
[----:B-1----:R-:W-:-:S05]  /*0b00*/  @!P2 LOP3.LUT R2, R2, 0x8000, RZ, 0xb8, !PT ;  /* 0x000080000202a812 */ /* 0x002fca00078eb8ff */
[----:B------:R1:W-:Y:S02]  /*0b10*/  @!P2 STS [UR8+0x8], R2 ;  /* 0x00000802ff00a988 */ /* 0x0003e40008000808 */
.L_x_29:
[----:B------:R-:W-:Y:S05]  /*0b20*/  BSYNC B3 ;  /* 0x0000000000037941 */ /* 0x000fea0003800000 */
.L_x_23:
[----:B------:R-:W-:Y:S05]  /*0b30*/  WARPSYNC.ALL ;  /* 0x0000000000007948 */ /* 0x000fea0003800000 */
[----:B------:R-:W-:-:S04]  /*0b40*/  UIADD3 UR23, UR4, 0x80, URZ ;  /* 0x0000008004177890 */ /* 0x000fc8000fffe03f */
[----:B------:R-:W-:-:S04]  /*0b50*/  UIADD3 UR22, UP0, UR23, UR24, URZ ;  /* 0x0000001817167290 */ /* 0x000fc8000ff1e03f */
[----:B------:R-:W-:Y:S01]  /*0b60*/  ULEA.HI.X.SX32 UR23, UR23, UR25, 0x1, UP0 ;  /* 0x0000001917177291 */ /* 0x000fe200080f0e3f */
[----:B------:R-:W-:Y:S11]  /*0b70*/  @P0 BRA `(.L_x_30) ;  /* 0x0000000000280947 */ /* 0x000ff60003800000 */
[----:B-1-345:R-:W1:Y:S01]  /*0b80*/  S2R R2, SR_LANEID ;  /* 0x0000000000027919 */ /* 0x03ae620000000000 */
[----:B------:R-:W-:Y:S05]  /*0b90*/  WARPSYNC.ALL ;  /* 0x0000000000007948 */ /* 0x000fea0003800000 */
[----:B-1----:R-:W-:-:S05]  /*0ba0*/  IMAD.SHL.U32 R10, R2, 0x4, RZ ;  /* 0x00000004020a7824 */ /* 0x002fca00078e00ff */
[----:B------:R-:W1:Y:S01]  /*0bb0*/  LDS R9, [R10+UR8] ;  /* 0x000000080a097984 */ /* 0x000e620008000800 */
[----:B------:R-:W-:-:S05]  /*0bc0*/  IADD3 R2, P1, R10, UR22, RZ ;  /* 0x000000160a027c10 */ /* 0x000fca000ff3e0ff */
[----:B------:R-:W-:-:S05]  /*0bd0*/  IMAD.X R3, RZ, RZ, UR23, P1 ;  /* 0x00000017ff037e24 */ /* 0x000fca00088e06ff */
[----:B-1----:R1:W3:Y:S01]  /*0be0*/  ATOMG.E.EXCH.STRONG.GPU PT, RZ, [R2], R9 ;  /* 0x0000000902ff73a8 */ /* 0x0022e200041ee100 */
[----:B------:R-:W-:-:S04]  /*0bf0*/  DEPBAR {5,4,3,2,1,0} ;  /* 0x0000003f0000791a */ /* 0x000fc80000000000 */
[----:B------:R1:W-:Y:S01]  /*0c00*/  UTMACCTL.IV [UR22] ;  /* 0x00000000160079b9 */ /* 0x0003e20008000000 */
[----:B------:R-:W-:Y:S01]  /*0c10*/  NOP ;  /* 0x0000000000007918 */ /* 0x000fe20000000000 */
.L_x_30:
[----:B------:R-:W-:Y:S05]  /*0c20*/  @P0 BRA `(.L_x_31) ;  /* 0x00000000000c0947 */ /* 0x000fea0003800000 */
[----:B------:R0:W-:Y:S01]  /*0c30*/  UTMACMDFLUSH ;  /* 0x00000000000079b7 */ /* 0x0001e20000000000 */
[----:B------:R-:W-:Y:S05]  /*0c40*/  @P0 BRA `(.L_x_31) ;  /* 0x0000000000040947 */ /* 0x000fea0003800000 */
[----:B------:R-:W-:-:S04]  /*0c50*/  DEPBAR.LE SB0, 0x0 ;  /* 0x000080000000791a */ /* 0x000fc80000000000 */
.L_x_31:
[----:B------:R-:W-:Y:S05]  /*0c60*/  WARPSYNC.ALL ;  /* 0x0000000000007948 */ /* 0x000fea0003800000 */
[----:B---3--:R-:W-:Y:S06]  /*0c70*/  BAR.SYNC.DEFER_BLOCKING 0x0 ;  /* 0x0000000000007b1d */ /* 0x008fec0000010000 */
[----:B------:R-:W-:Y:S02]  /*0c80*/  BSSY B3, `(.L_x_32) ;  /* 0x000000b000037945 */ /* 0x000fe40003800000 */
[----:B------:R-:W-:Y:S06]  /*0c90*/  BAR.SYNC.DEFER_BLOCKING 0x0 ;  /* 0x0000000000007b1d */ /* 0x000fec0000010000 */
[----:B------:R3:W-:Y:S01]  /*0ca0*/  @!P0 STS [R4], RZ ;  /* 0x000000ff04008388 */ /* 0x0007e20000000800 */
[----:B------:R-:W-:Y:S01]  /*0cb0*/  NOP ;  /* 0x0000000000007918 */ /* 0x000fe20000000000 */
[----:B------:R-:W-:Y:S05]  /*0cc0*/  @P2 BRA `(.L_x_33) ;  /* 0x0000000000182947 */ /* 0x000fea0003800000 */
[----:B-1--45:R-:W1:Y:S01]  /*0cd0*/  LDS R2, [UR8+0x8] ;  /* 0x00000808ff027984 */ /* 0x032e620008000800 */
[----:B------:R-:W4:Y:S01]  /*0ce0*/  LDC.64 R10, c[0x0][0x220] ;  /* 0x00008800ff0a7b82 */ /* 0x000f220000000a00 */
[----:B------:R-:W-:Y:S02]  /*0cf0*/  IMAD.MOV.U32 R3, RZ, RZ, 0x70 ;  /* 0x00000070ff037424 */ /* 0x000fe400078e00ff */
[----:B----4-:R4:W-:Y:S03]  /*0d00*/  STS.64 [UR8], R10 ;  /* 0x0000000aff007988 */ /* 0x0109e60008000a08 */
[----:B-1----:R-:W-:-:S05]  /*0d10*/  LOP3.LUT R2, R2, 0x10, R3, 0xd8, !PT ;  /* 0x0000001002027812 */ /* 0x002fca00078ed803 */
[----:B------:R4:W-:Y:S02]  /*0d20*/  STS [UR8+0x8], R2 ;  /* 0x00000802ff007988 */ /* 0x0009e40008000808 */
.L_x_33:
[----:B-1----:R-:W-:Y:S05]  /*0d30*/  BSYNC B3 ;  /* 0x0000000000037941 */ /* 0x002fea0003800000 */
.L_x_32:
[----:B------:R-:W-:Y:S04]  /*0d40*/  BSSY B3, `(.L_x_34) ;  /* 0x0000033000037945 */ /* 0x000fe80003800000 */
[----:B------:R-:W-:Y:S04]  /*0d50*/  BSSY B4, `(.L_x_35) ;  /* 0x000002e000047945 */ /* 0x000fe80003800000 */
[----:B------:R-:W-:Y:S05]  /*0d60*/  @P2 BRA `(.L_x_36) ;  /* 0x0000000000242947 */ /* 0x000fea0003800000 */
[----:B----45:R-:W1:Y:S01]  /*0d70*/  LDS R2, [UR8+0x34] ;  /* 0x00003408ff027984 */ /* 0x030e620008000800 */
[----:B------:R-:W-:-:S05]  /*0d80*/  IMAD.MOV.U32 R3, RZ, RZ, 0x7f000000 ;  /* 0x7f000000ff037424 */ /* 0x000fca00078e00ff */
[----:B-1----:R-:W-:-:S05]  /*0d90*/  LOP3.LUT R2, R2, 0xff000000, R3, 0xb8, !PT ;  /* 0xff00000002027812 */ /* 0x002fca00078eb803 */
[----:B------:R1:W-:Y:S01]  /*0da0*/  STS [UR8+0x34], R2 ;  /* 0x00003402ff007988 */ /* 0x0003e20008000808 */
[----:B------:R-:W-:Y:S05]  /*0db0*/  @P2 BRA `(.L_x_37) ;  /* 0x0000000000182947 */ /* 0x000fea0003800000 */
[----:B-1----:R-:W1:Y:S01]  /*0dc0*/  LDS R2, [UR8+0x38] ;  /* 0x00003808ff027984 */ /* 0x002e620008000800 */
[----:B------:R-:W-:-:S05]  /*0dd0*/  IMAD.MOV.U32 R3, RZ, RZ, 0x7f ;  /* 0x0000007fff037424 */ /* 0x000fca00078e00ff */
[----:B-1----:R-:W-:-:S05]  /*0de0*/  LOP3.LUT R2, R2, 0xff, R3, 0xb8, !PT ;  /* 0x000000ff02027812 */ /* 0x002fca00078eb803 */
[----:B------:R1:W-:Y:S02]  /*0df0*/  STS [UR8+0x38], R2 ;  /* 0x00003802ff007988 */ /* 0x0003e40008000808 */
.L_x_36:
[----:B------:R-:W-:Y:S05]  /*0e00*/  @P2 BRA `(.L_x_38) ;  /* 0x00000000000c2947 */ /* 0x000fea0003800000 */
[----:B------:R1:W-:Y:S02]  /*0e10*/  STS [UR8+0x20], R5 ;  /* 0x00002005ff007988 */ /* 0x0003e40008000808 */
.L_x_37:
[----:B------:R-:W-:Y:S05]  /*0e20*/  @P2 BRA `(.L_x_39) ;  /* 0x0000000000242947 */ /* 0x000fea0003800000 */
[----:B------:R1:W-:Y:S02]  /*0e30*/  STS [UR8+0x24], R6 ;  /* 0x00002406ff007988 */ /* 0x0003e40008000808 */
.L_x_38:
[----:B------:R-:W-:Y:S05]  /*0e40*/  @P2 BRA `(.L_x_40) ;  /* 0x00000000002c2947 */ /* 0x000fea0003800000 */
[----:B-1--45:R-:W1:Y:S01]  /*0e50*/  LDS R2, [UR8+0x1c] ;  /* 0x00001c08ff027984 */ /* 0x032e620008000800 */
[----:B------:R-:W4:Y:S02]  /*0e60*/  LDC.64 R10, c[0x0][0x248] ;  /* 0x00009200ff0a7b82 */ /* 0x000f240000000a00 */
[--C-:B----4-:R-:W-:Y:S02]  /*0e70*/  SHF.R.U32.HI R5, RZ, 0x4, R11.reuse ;  /* 0x00000004ff057819 */ /* 0x110fe4000001160b */
[----:B------:R-:W-:-:S05]  /*0e80*/  SHF.R.U64 R3, R10, 0x4, R11 ;  /* 0x000000040a037819 */ /* 0x000fca000000120b */
[----:B------:R4:W-:Y:S01]  /*0e90*/  STS [UR8+0xc], R3 ;  /* 0x00000c03ff007988 */ /* 0x0009e20008000808 */
[----:B-1----:R-:W-:-:S05]  /*0ea0*/  LOP3.LUT R2, R2, 0xf, R5, 0xb8, !PT ;  /* 0x0000000f02027812 */ /* 0x002fca00078eb805 */
[----:B------:R4:W-:Y:S02]  /*0eb0*/  STS [UR8+0x1c], R2 ;  /* 0x00001c02ff007988 */ /* 0x0009e40008000808 */
.L_x_39:
[----:B------:R-:W-:Y:S05]  /*0ec0*/  @P2 BRA `(.L_x_41) ;  /* 0x00000000001c2947 */ /* 0x000fea0003800000 */
[----:B-1--45:R-:W1:Y:S02]  /*0ed0*/  LDS R2, [UR8+0x34] ;  /* 0x00003408ff027984 */ /* 0x032e640008000800 */
[----:B-1----:R-:W-:-:S05]  /*0ee0*/  LOP3.LUT R2, R2, 0x7, RZ, 0xb8, !PT ;  /* 0x0000000702027812 */ /* 0x002fca00078eb8ff */
[----:B------:R1:W-:Y:S02]  /*0ef0*/  STS [UR8+0x34], R2 ;  /* 0x00003402ff007988 */ /* 0x0003e40008000808 */
.L_x_40:
[----:B------:R-:W-:Y:S05]  /*0f00*/  @P2 BRA `(.L_x_42) ;  /* 0x00000000001c2947 */ /* 0x000fea0003800000 */
[----:B-1--45:R-:W1:Y:S02]  /*0f10*/  LDS R2, [UR8+0x34] ;  /* 0x00003408ff027984 */ /* 0x032e640008000800 */
[----:B-1----:R-:W-:-:S05]  /*0f20*/  LOP3.LUT R2, R2, 0x38, RZ, 0xb8, !PT ;  /* 0x0000003802027812 */ /* 0x002fca00078eb8ff */
[----:B------:R1:W-:Y:S02]  /*0f30*/  STS [UR8+0x34], R2 ;  /* 0x00003402ff007988 */ /* 0x0003e40008000808 */
.L_x_41:
[----:B------:R-:W-:Y:S05]  /*0f40*/  @P2 BRA `(.L_x_43) ;  /* 0x00000000001c2947 */ /* 0x000fea0003800000 */
[----:B-1--45:R-:W1:Y:S02]  /*0f50*/  LDS R2, [UR8+0x8] ;  /* 0x00000808ff027984 */ /* 0x032e640008000800 */
[----:B-1----:R-:W-:-:S05]  /*0f60*/  LOP3.LUT R2, R2, 0x780, RZ, 0xb8, !PT ;  /* 0x0000078002027812 */ /* 0x002fca00078eb8ff */
[----:B------:R1:W-:Y:S02]  /*0f70*/  STS [UR8+0x8], R2 ;  /* 0x00000802ff007988 */ /* 0x0003e40008000808 */
.L_x_42:
[----:B------:R-:W-:Y:S05]  /*0f80*/  @P2 BRA `(.L_x_44) ;  /* 0x0000000000282947 */ /* 0x000fea0003800000 */
[----:B-1--45:R-:W1:Y:S02]  /*0f90*/  LDS R2, [UR8+0x8] ;  /* 0x00000808ff027984 */ /* 0x032e640008000800 */
[----:B-1----:R-:W-:-:S05]  /*0fa0*/  LOP3.LUT R2, R2, 0x1800, RZ, 0xb8, !PT ;  /* 0x0000180002027812 */ /* 0x002fca00078eb8ff */
[----:B------:R1:W-:Y:S02]  /*0fb0*/  STS [UR8+0x8], R2 ;  /* 0x00000802ff007988 */ /* 0x0003e40008000808 */
.L_x_43:
[----:B------:R-:W-:Y:S05]  /*0fc0*/  @P2 BREAK B4 ;  /* 0x0000000000042942 */ /* 0x000fea0003800000 */
[----:B------:R-:W-:Y:S05]  /*0fd0*/  @P2 BRA `(.L_x_45) ;  /* 0x0000000000242947 */ /* 0x000fea0003800000 */
[----:B-1--45:R-:W1:Y:S01]  /*0fe0*/  LDS R2, [UR8+0x8] ;  /* 0x00000808ff027984 */ /* 0x032e620008000800 */
[----:B------:R-:W-:-:S05]  /*0ff0*/  IMAD.MOV.U32 R3, RZ, RZ, 0x6000 ;  /* 0x00006000ff037424 */ /* 0x000fca00078e00ff */
[----:B-1----:R-:W-:-:S04]  /*1000*/  LOP3.LUT R2, R2, 0x6000, R3, 0xd8, !PT ;  /* 0x0000600002027812 */ /* 0x002fc800078ed803 */
[----:B------:R-:W-:-:S05]  /*1010*/  LOP3.LUT R2, R2, 0x400000, RZ, 0xb8, !PT ;  /* 0x0040000002027812 */ /* 0x000fca00078eb8ff */
[----:B------:R1:W-:Y:S02]  /*1020*/  STS [UR8+0x8], R2 ;  /* 0x00000802ff007988 */ /* 0x0003e40008000808 */
.L_x_44:
[----:B------:R-:W-:Y:S05]  /*1030*/  BSYNC B4 ;  /* 0x0000000000047941 */ /* 0x000fea0003800000 */
.L_x_35:
[----:B-1--45:R-:W1:Y:S02]  /*1040*/  @!P2 LDS R2, [UR8+0x8] ;  /* 0x00000808ff02a984 */ /* 0x032e640008000800 */
[----:B-1----:R-:W-:-:S05]  /*1050*/  @!P2 LOP3.LUT R2, R2, 0x8000, RZ, 0xb8, !PT ;  /* 0x000080000202a812 */ /* 0x002fca00078eb8ff */
[----:B------:R1:W-:Y:S02]  /*1060*/  @!P2 STS [UR8+0x8], R2 ;  /* 0x00000802ff00a988 */ /* 0x0003e40008000808 */
.L_x_45:
[----:B------:R-:W-:Y:S05]  /*1070*/  BSYNC B3 ;  /* 0x0000000000037941 */ /* 0x000fea0003800000 */
.L_x_34:
[----:B------:R-:W-:Y:S05]  /*1080*/  WARPSYNC.ALL ;  /* 0x0000000000007948 */ /* 0x000fea0003800000 */
[----:B------:R-:W-:Y:S01]  /*1090*/  UIADD3 UR4, UR4, 0x100, URZ ;  /* 0x0000010004047890 */ /* 0x000fe2000fffe03f */
[----:B------:R-:W-:Y:S02]  /*10a0*/  ISETP.GE.AND P1, PT, R12, 0x1, PT ;  /* 0x000000010c00780c */ /* 0x000fe40003f26270 */
[----:B------:R-:W-:Y:S02]  /*10b0*/  CS2R R88, SRZ ;  /* 0x0000000000587805 */ /* 0x000fe4000001ff00 */
[----:B------:R-:W-:Y:S01]  /*10c0*/  CS2R R90, SRZ ;  /* 0x00000000005a7805 */ /* 0x000fe2000001ff00 */
[----:B------:R-:W-:Y:S01]  /*10d0*/  UIADD3 UR24, UP0, UR4, UR24, URZ ;  /* 0x0000001804187290 */ /* 0x000fe2000ff1e03f */
[----:B------:R-:W-:-:S02]  /*10e0*/  CS2R R92, SRZ ;  /* 0x00000000005c7805 */ /* 0x000fc4000001ff00 */
[----:B------:R-:W-:Y:S02]  /*10f0*/  CS2R R94, SRZ ;  /* 0x00000000005e7805 */ /* 0x000fe4000001ff00 */
[----:B------:R-:W-:Y:S01]  /*1100*/  CS2R R96, SRZ ;  /* 0x0000000000607805 */ /* 0x000fe2000001ff00 */
[----:B------:R-:W-:Y:S01]  /*1110*/  ULEA.HI.X.SX32 UR25, UR4, UR25, 0x1, UP0 ;  /* 0x0000001904197291 */ /* 0x000fe200080f0e3f */
[----:B------:R-:W-:Y:S02]  /*1120*/  CS2R R98, SRZ ;  /* 0x0000000000627805 */ /* 0x000fe4000001ff00 */
[----:B------:R-:W-:Y:S02]  /*1130*/  CS2R R100, SRZ ;  /* 0x0000000000647805 */ /* 0x000fe4000001ff00 */
[----:B------:R-:W-:Y:S02]  /*1140*/  CS2R R102, SRZ ;  /* 0x0000000000667805 */ /* 0x000fe4000001ff00 */
[----:B------:R-:W-:-:S02]  /*1150*/  CS2R R104, SRZ ;  /* 0x0000000000687805 */ /* 0x000fc4000001ff00 */
[----:B------:R-:W-:Y:S02]  /*1160*/  CS2R R106, SRZ ;  /* 0x00000000006a7805 */ /* 0x000fe4000001ff00 */
[----:B------:R-:W-:Y:S02]  /*1170*/  CS2R R108, SRZ ;  /* 0x00000000006c7805 */ /* 0x000fe4000001ff00 */
        /* <DEDUP_REMOVED lines=38> */
[----:B------:R-:W-:Y:S01]  /*13e0*/  CS2R R58, SRZ ;  /* 0x00000000003a7805 */ /* 0x000fe2000001ff00 */
[----:B------:R-:W-:Y:S01]  /*13f0*/  IMAD.MOV.U32 R60, RZ, RZ, RZ ;  /* 0x000000ffff3c7224 */ /* 0x000fe200078e00ff */
[----:B------:R-:W-:Y:S06]  /*1400*/  @P0 BRA `(.L_x_46) ;  /* 0x0000000000280947 */ /* 0x000fec0003800000 */
[----:B-1--45:R-:W2:Y:S01]  /*1410*/  S2R R2, SR_LANEID ;  /* 0x0000000000027919 */ /* 0x032ea20000000000 */
[----:B------:R-:W-:Y:S05]  /*1420*/  WARPSYNC.ALL ;  /* 0x0000000000007948 */ /* 0x000fea0003800000 */
[----:B--23--:R-:W-:-:S05]  /*1430*/  IMAD.SHL.U32 R4, R2, 0x4, RZ ;  /* 0x0000000402047824 */ /* 0x00cfca00078e00ff */
[----:B------:R-:W1:Y:S01]  /*1440*/  LDS R5, [R4+UR8] ;  /* 0x0000000804057984 */ /* 0x000e620008000800 */
[----:B------:R-:W-:-:S05]  /*1450*/  IADD3 R2, P3, R4, UR24, RZ ;  /* 0x0000001804027c10 */ /* 0x000fca000ff7e0ff */
[----:B------:R-:W-:-:S05]  /*1460*/  IMAD.X R3, RZ, RZ, UR25, P3 ;  /* 0x00000019ff037e24 */ /* 0x000fca00098e06ff */
[----:B-1----:R1:W2:Y:S01]  /*1470*/  ATOMG.E.EXCH.STRONG.GPU PT, RZ, [R2], R5 ;  /* 0x0000000502ff73a8 */ /* 0x0022a200041ee100 */
[----:B------:R-:W-:-:S04]  /*1480*/  DEPBAR {5,4,3,2,1,0} ;  /* 0x0000003f0000791a */ /* 0x000fc80000000000 */
[----:B------:R1:W-:Y:S01]  /*1490*/  UTMACCTL.IV [UR24] ;  /* 0x00000000180079b9 */ /* 0x0003e20008000000 */
[----:B------:R-:W-:Y:S01]  /*14a0*/  NOP ;  /* 0x0000000000007918 */ /* 0x000fe20000000000 */
.L_x_46:
[----:B------:R-:W-:Y:S05]  /*14b0*/  @P0 BRA `(.L_x_47) ;  /* 0x00000000000c0947 */ /* 0x000fea0003800000 */
[----:B------:R0:W-:Y:S01]  /*14c0*/  UTMACMDFLUSH ;  /* 0x00000000000079b7 */ /* 0x0001e20000000000 */
[----:B------:R-:W-:Y:S05]  /*14d0*/  @P0 BRA `(.L_x_47) ;  /* 0x0000000000040947 */ /* 0x000fea0003800000 */
[----:B------:R-:W-:-:S04]  /*14e0*/  DEPBAR.LE SB0, 0x0 ;  /* 0x000080000000791a */ /* 0x000fc80000000000 */
.L_x_47:
[----:B------:R-:W-:Y:S05]  /*14f0*/  WARPSYNC.ALL ;  /* 0x0000000000007948 */ /* 0x000fea0003800000 */
[----:B--2---:R-:W-:Y:S01]  /*1500*/  BAR.SYNC.DEFER_BLOCKING 0x0 ;  /* 0x0000000000007b1d */ /* 0x004fe20000010000 */
[----:B------:R-:W-:Y:S01]  /*1510*/  USHF.L.U32 UR11, UR31, 0x7, URZ ;  /* 0x000000071f0b7899 */ /* 0x000fe2000800063f */
[----:B------:R-:W-:Y:S01]  /*1520*/  IMAD.MOV.U32 R61, RZ, RZ, RZ ;  /* 0x000000ffff3d7224 */ /* 0x000fe200078e00ff */
[----:B------:R-:W-:Y:S01]  /*1530*/  USHF.L.U32 UR7, UR30, 0x7, URZ ;  /* 0x000000071e077899 */ /* 0x000fe2000800063f */
[----:B------:R-:W-:Y:S02]  /*1540*/  CS2R R62, SRZ ;  /* 0x00000000003e7805 */ /* 0x000fe4000001ff00 */
[----:B------:R-:W-:Y:S01]  /*1550*/  CS2R R64, SRZ ;  /* 0x0000000000407805 */ /* 0x000fe2000001ff00 */
[----:B------:R-:W-:Y:S01]  /*1560*/  VOTEU.ALL UP0, P2 ;  /* 0x00000000003f7886 */ /* 0x000fe20001000000 */
[----:B------:R-:W-:Y:S01]  /*1570*/  UMOV UR4, 0x1 ;  /* 0x0000000100047882 */ /* 0x000fe20000000000 */
[----:B------:R-:W-:-:S02]  /*1580*/  CS2R R66, SRZ ;  /* 0x0000000000427805 */ /* 0x000fc4000001ff00 */
[----:B------:R-:W-:Y:S02]  /*1590*/  CS2R R68, SRZ ;  /* 0x0000000000447805 */ /* 0x000fe4000001ff00 */
[----:B------:R-:W-:Y:S01]  /*15a0*/  CS2R R70, SRZ ;  /* 0x0000000000467805 */ /* 0x000fe2000001ff00 */
[----:B------:R-:W-:-:S04]  /*15b0*/  @!UP0 UIADD3 UR4, -UR4, 0x100000, URZ ;  /* 0x0010000004048890 */ /* 0x000fc8000fffe13f */
[----:B------:R-:W-:Y:S02]  /*15c0*/  @!UP0 USHF.L.U32 UR5, UR4, 0xb, URZ ;  /* 0x0000000b04058899 */ /* 0x000fe4000800063f */
[----:B------:R-:W-:Y:S01]  /*15d0*/  @!UP0 USHF.L.U32 UR4, UR4, 0x1, URZ ;  /* 0x0000000104048899 */ /* 0x000fe2000800063f */
[----:B------:R-:W-:Y:S01]  /*15e0*/  CS2R R72, SRZ ;  /* 0x0000000000487805 */ /* 0x000fe2000001ff00 */
[----:B------:R-:W-:Y:S01]  /*15f0*/  VOTEU.ALL UP0, P2 ;  /* 0x00000000003f7886 */ /* 0x000fe20001000000 */
[----:B------:R-:W-:Y:S02]  /*1600*/  CS2R R74, SRZ ;  /* 0x00000000004a7805 */ /* 0x000fe4000001ff00 */
[----:B------:R-:W-:Y:S02]  /*1610*/  CS2R R76, SRZ ;  /* 0x00000000004c7805 */ /* 0x000fe4000001ff00 */
[----:B------:R-:W-:Y:S02]  /*1620*/  CS2R R78, SRZ ;  /* 0x00000000004e7805 */ /* 0x000fe4000001ff00 */
[----:B------:R-:W-:-:S02]  /*1630*/  CS2R R80, SRZ ;  /* 0x0000000000507805 */ /* 0x000fc4000001ff00 */
[----:B------:R-:W-:Y:S02]  /*1640*/  CS2R R82, SRZ ;  /* 0x0000000000527805 */ /* 0x000fe4000001ff00 */
[----:B------:R-:W-:Y:S02]  /*1650*/  CS2R R84, SRZ ;  /* 0x0000000000547805 */ /* 0x000fe4000001ff00 */
[----:B------:R-:W-:Y:S01]  /*1660*/  CS2R R86, SRZ ;  /* 0x0000000000567805 */ /* 0x000fe2000001ff00 */
[----:B------:R-:W2:Y:S02]  /*1670*/  FENCE.VIEW.ASYNC.S ;  /* 0x00000000000073c6 */ /* 0x000ea40000000000 */
[----:B--2---:R2:W1:Y:S01]  /*1680*/  @!UP0 SYNCS.EXCH.64 URZ, [UR8+0x4000], UR4 ;  /* 0x00400004083f85b2 */ /* 0x0044620008000100 */
[----:B------:R-:W-:Y:S05]  /*1690*/  @!P1 BRA `(.L_x_48) ;  /* 0x0000000400f49947 */ /* 0x000fea0003800000 */
[----:B------:R-:W-:Y:S01]  /*16a0*/  USHF.R.U32.HI UR16, URZ, 0x4, UR8 ;  /* 0x000000043f107899 */ /* 0x000fe20008011608 */
[----:B------:R-:W-:Y:S01]  /*16b0*/  CS2R R88, SRZ ;  /* 0x0000000000587805 */ /* 0x000fe2000001ff00 */
[----:B--2---:R-:W-:Y:S01]  /*16c0*/  UIADD3 UR4, UR8, 0x2000, URZ ;  /* 0x0000200008047890 */ /* 0x004fe2000fffe03f */
[----:B------:R-:W-:Y:S01]  /*16d0*/  CS2R R90, SRZ ;  /* 0x00000000005a7805 */ /* 0x000fe2000001ff00 */
[----:B------:R-:W-:Y:S01]  /*16e0*/  USGXT.U32 UR16, UR16, 0xe ;  /* 0x0000000e1010789a */ /* 0x000fe20008000000 */
[----:B------:R-:W-:Y:S01]  /*16f0*/  CS2R R92, SRZ ;  /* 0x00000000005c7805 */ /* 0x000fe2000001ff00 */
[----:B------:R-:W-:Y:S01]  /*1700*/  USHF.R.U32.HI UR4, URZ, 0x4, UR4 ;  /* 0x000000043f047899 */ /* 0x000fe20008011604 */
[----:B------:R-:W-:Y:S01]  /*1710*/  CS2R R94, SRZ ;  /* 0x00000000005e7805 */ /* 0x000fe2000001ff00 */
[----:B------:R-:W-:Y:S01]  /*1720*/  UIADD3 UR12, UP0, UR16, 0x2, URZ ;  /* 0x00000002100c7890 */ /* 0x000fe2000ff1e03f */
[----:B------:R-:W-:Y:S01]  /*1730*/  CS2R R96, SRZ ;  /* 0x0000000000607805 */ /* 0x000fe2000001ff00 */
[----:B------:R-:W-:Y:S01]  /*1740*/  USGXT.U32 UR4, UR4, 0xe ;  /* 0x0000000e0404789a */ /* 0x000fe20008000000 */
[----:B------:R-:W-:Y:S01]  /*1750*/  CS2R R98, SRZ ;  /* 0x0000000000627805 */ /* 0x000fe2000001ff00 */
[----:B------:R-:W-:Y:S01]  /*1760*/  UMOV UR5, URZ ;  /* 0x0000003f00057c82 */ /* 0x000fe20008000000 */
[----:B------:R-:W-:Y:S01]  /*1770*/  CS2R R100, SRZ ;  /* 0x0000000000647805 */ /* 0x000fe2000001ff00 */
[----:B------:R-:W-:Y:S01]  /*1780*/  UIADD3.X UR13, UR5, -0x7fffffe0, URZ, UP0, !UPT ;  /* 0x80000020050d7890 */ /* 0x000fe200087fe43f */
        /* <DEDUP_REMOVED lines=56> */
[----:B------:R-:W-:Y:S01]  /*1b10*/  CS2R R86, SRZ ;  /* 0x0000000000567805 */ /* 0x000fe2000001ff00 */
[----:B------:R-:W-:Y:S01]  /*1b20*/  UMOV UR14, 0xfffffffe ;  /* 0xfffffffe000e7882 */ /* 0x000fe20000000000 */
[----:B------:R-:W-:Y:S01]  /*1b30*/  UMOV UR15, 0x7fffffdf ;  /* 0x7fffffdf000f7882 */ /* 0x000fe20000000000 */
[----:B------:R-:W-:Y:S02]  /*1b40*/  UIADD3.64 UR32, UR12, 0xfe, URZ ;  /* 0x000000fe0c207897 */ /* 0x000fe4000fffe03f */
[----:B------:R-:W-:Y:S02]  /*1b50*/  UIADD3.64 UR14, UR4, -UR14, URZ ;  /* 0x8000000e040e7297 */ /* 0x000fe4000fffe03f */
[----:B------:R-:W-:Y:S01]  /*1b60*/  UIADD3.64 UR36, UR12, 0x100, URZ ;  /* 0x000001000c247897 */ /* 0x000fe2000fffe03f */
[----:B------:R-:W-:Y:S01]  /*1b70*/  UMOV UR10, URZ ;  /* 0x0000003f000a7c82 */ /* 0x000fe20008000000 */
[----:B------:R-:W-:Y:S01]  /*1b80*/  UMOV UR18, UR4 ;  /* 0x0000000400127c82 */ /* 0x000fe20008000000 */
[----:B------:R-:W-:-:S09]  /*1b90*/  UMOV UR19, 0x80000020 ;  /* 0x8000002000137882 */ /* 0x000fd20000000000 */
.L_x_50:
[----:B-1----:R-:W-:Y:S01]  /*1ba0*/  BAR.SYNC.DEFER_BLOCKING 0x0 ;  /* 0x0000000000007b1d */ /* 0x002fe20000010000 */
[----:B----45:R-:W-:Y:S01]  /*1bb0*/  @!P2 IMAD.MOV.U32 R2, RZ, RZ, 0x4000 ;  /* 0x00004000ff02a424 */ /* 0x030fe200078e00ff */
[----:B------:R-:W-:Y:S02]  /*1bc0*/  ELECT P0, URZ, PT ;  /* 0x00000000003f782f */ /* 0x000fe40003800000 */
[----:B------:R-:W-:Y:S02]  /*1bd0*/  ELECT P1, URZ, PT ;  /* 0x00000000003f782f */ /* 0x000fe40003820000 */
[C---:B------:R-:W-:Y:S01]  /*1be0*/  ISETP.LT.U32.AND P0, PT, R7.reuse, 0x20, P0 ;  /* 0x000000200700780c */ /* 0x040fe20000701070 */
[----:B------:R-:W-:Y:S01]  /*1bf0*/  UMOV UR6, UR10 ;  /* 0x0000000a00067c82 */ /* 0x000fe20008000000 */
[----:B------:R-:W-:Y:S01]  /*1c00*/  ISETP.LT.U32.AND P1, PT, R7, 0x20, P1 ;  /* 0x000000200700780c */ /* 0x000fe20000f21070 */
[----:B------:R-:W-:-:S10]  /*1c10*/  UMOV UR17, 0x80000020 ;  /* 0x8000002000117882 */ /* 0x000fd40000000000 */
[----:B------:R-:W-:Y:S01]  /*1c20*/  VOTEU.ANY UP0, P0 ;  /* 0x00000000003f7886 */ /* 0x000fe20000000100 */
[----:B------:R-:W-:Y:S01]  /*1c30*/  VOTEU.ANY UP2, P0 ;  /* 0x00000000003f7886 */ /* 0x000fe20000040100 */
[----:B------:R-:W-:Y:S01]  /*1c40*/  VOTEU.ANY UP1, P1 ;  /* 0x00000000003f7886 */ /* 0x000fe20000820100 */
[----:B------:R-:W-:Y:S01]  /*1c50*/  VOTEU.ANY UP3, P1 ;  /* 0x00000000003f7886 */ /* 0x000fe20000860100 */
[----:B------:R1:W-:Y:S01]  /*1c60*/  @!P2 SYNCS.ARRIVE.TRANS64 RZ, [UR8+0x4000], R2 ;  /* 0x00400002ffffa9a7 */ /* 0x0003e20008000008 */
[----:B------:R2:W-:Y:S06]  /*1c70*/  MEMBAR.ALL.CTA ;  /* 0x0000000000007992 */ /* 0x0005ec0000008000 */
[----:B--2---:R-:W2:Y:S01]  /*1c80*/  FENCE.VIEW.ASYNC.S ;  /* 0x00000000000073c6 */ /* 0x004ea20000000000 */
[----:B------:R-:W-:Y:S01]  /*1c90*/  @UP0 UIADD3 UR9, UR8, 0x4000, URZ ;  /* 0x0000400008090890 */ /* 0x000fe2000fffe03f */
[----:B------:R-:W-:Y:S01]  /*1ca0*/  @UP0 UMOV UR26, UR20 ;  /* 0x00000014001a0c82 */ /* 0x000fe20008000000 */
[----:B------:R-:W-:Y:S01]  /*1cb0*/  @UP0 UMOV UR27, UR21 ;  /* 0x00000015001b0c82 */ /* 0x000fe20008000000 */
[----:B------:R-:W-:-:S02]  /*1cc0*/  @UP1 UIADD3 UR4, UR8, 0x2000, URZ ;  /* 0x0000200008041890 */ /* 0x000fc4000fffe03f */
[----:B------:R-:W-:Y:S01]  /*1cd0*/  @UP1 UIADD3 UR5, UR8, 0x4000, URZ ;  /* 0x0000400008051890 */ /* 0x000fe2000fffe03f */
[----:B-1----:R-:W-:Y:S01]  /*1ce0*/  SHF.L.U32 R2, R8, 0x1f, RZ ;  /* 0x0000001f08027819 */ /* 0x002fe200000006ff */
[----:B------:R-:W-:Y:S01]  /*1cf0*/  @UP1 UMOV UR28, UR22 ;  /* 0x00000016001c1c82 */ /* 0x000fe20008000000 */
[----:B------:R-:W-:Y:S01]  /*1d00*/  @UP1 UMOV UR29, UR23 ;  /* 0x00000017001d1c82 */ /* 0x000fe20008000000 */
[----:B--2---:R-:W-:Y:S06]  /*1d10*/  BAR.SYNC.DEFER_BLOCKING 0x0 ;  /* 0x0000000000007b1d */ /* 0x004fec0000010000 */
[----:B------:R1:W-:Y:S02]  /*1d20*/  @UP2 UTMALDG.2D [UR8], [UR26] ;  /* 0x000000081a0025b4 */ /* 0x0003e40008008000 */
[----:B------:R-:W-:Y:S06]  /*1d30*/  BAR.SYNC.DEFER_BLOCKING 0x0 ;  /* 0x0000000000007b1d */ /* 0x000fec0000010000 */
[----:B------:R1:W-:Y:S02]  /*1d40*/  @UP3 UTMALDG.2D [UR4], [UR28] ;  /* 0x000000041c0035b4 */ /* 0x0003e40008008000 */
[----:B------:R-:W-:Y:S06]  /*1d50*/  BAR.SYNC.DEFER_BLOCKING 0x0 ;  /* 0x0000000000007b1d */ /* 0x000fec0000010000 */
[----:B------:R-:W2:Y:S02]  /*1d60*/  SYNCS.PHASECHK.TRANS64.TRYWAIT P0, [UR8+0x4000], R2 ;  /* 0x00400002ff0075a7 */ /* 0x000ea40008000148 */
[----:B-12---:R-:W-:Y:S05]  /*1d70*/  @!P0 BRA `(.L_x_49) ;  /* 0x0000000800c48947 */ /* 0x006fea0003800000 */
.L_x_51:
[----:B------:R-:W-:Y:S02]  /*1d80*/  WARPGROUP.DEPBAR.LE gsb0, 0x0 ;  /* 0x00008000000079c5 */ /* 0x000fe40000010000 */
[----:B------:R-:W-:Y:S01]  /*1d90*/  WARPGROUP.ARRIVE ;  /* 0x00000000000079c5 */ /* 0x000fe20000000000 */
[----:B------:R-:W-:Y:S01]  /*1da0*/  UMOV UR34, UR18 ;  /* 0x0000001200227c82 */ /* 0x000fe20008000000 */
[----:B------:R-:W-:Y:S01]  /*1db0*/  UMOV UR35, UR19 ;  /* 0x0000001300237c82 */ /* 0x000fe20008000000 */
[----:B------:R-:W1:Y:S01]  /*1dc0*/  LDC R2, c[0x0][0x230] ;  /* 0x00008c00ff027b82 */ /* 0x000e620000000800 */
[----:B------:R-:W-:Y:S01]  /*1dd0*/  UIADD3 UR10, UR10, 0x40, URZ ;  /* 0x000000400a0a7890 */ /* 0x000fe2000fffe03f */
[----:B------:R-:W-:Y:S01]  /*1de0*/  LOP3.LUT R8, R8, 0x1, RZ, 0x3c, !PT ;  /* 0x0000000108087812 */ /* 0x000fe200078e3cff */
[----:B------:R-:W-:Y:S01]  /*1df0*/  QGMMA.64x128x32.F32.E4M3.E4M3 R88, gdesc[UR16], R88 ;  /* 0x01e00000105879f3 */ /* 0x000fe20008700858 */
[----:B------:R-:W-:Y:S01]  /*1e00*/  UMOV UR38, UR14 ;  /* 0x0000000e00267c82 */ /* 0x000fe20008000000 */
[----:B------:R-:W-:-:S02]  /*1e10*/  UMOV UR39, UR15 ;  /* 0x0000000f00277c82 */ /* 0x000fc40008000000 */
[----:B-1----:R-:W-:-:S08]  /*1e20*/  ISETP.LE.AND P0, PT, R2, UR10, PT ;  /* 0x0000000a02007c0c */ /* 0x002fd0000bf03270 */
[----:B------:R-:W-:-:S12]  /*1e30*/  QGMMA.64x128x32.F32.E4M3.E4M3 R88, gdesc[UR12], R88 ;  /* 0x01e000000c5879f3 */ /* 0x000fd80008700858 */
[----:B------:R-:W-:-:S12]  /*1e40*/  QGMMA.64x128x32.F32.E4M3.E4M3 R24, gdesc[UR32], R24 ;  /* 0x01e00000201879f3 */ /* 0x000fd80008700818 */
[----:B------:R-:W-:Y:S01]  /*1e50*/  QGMMA.64x128x32.F32.E4M3.E4M3 R24, gdesc[UR36], R24, gsb0 ;  /* 0x01e00000241879f3 */ /* 0x000fe20008000818 */
[----:B------:R-:W-:Y:S05]  /*1e60*/  @!P0 BRA `(.L_x_50) ;  /* 0xfffffffc004c8947 */ /* 0x000fea000383ffff */
.L_x_48:
[----:B------:R-:W-:Y:S02]  /*1e70*/  WARPGROUP.DEPBAR.LE gsb0, 0x0 ;  /* 0x00008000000079c5 */ /* 0x000fe40000010000 */
[----:B-1----:R-:W-:Y:S01]  /*1e80*/  BAR.SYNC.DEFER_BLOCKING 0x0 ;  /* 0x0000000000007b1d */ /* 0x002fe20000010000 */
[C---:B----45:R-:W-:Y:S01]  /*1e90*/  IMAD.SHL.U32 R2, R0.reuse, 0x40, RZ ;  /* 0x0000004000027824 */ /* 0x070fe200078e00ff */
[C---:B------:R-:W-:Y:S01]  /*1ea0*/  LOP3.LUT R3, R0.reuse, 0x1c, RZ, 0xc0, !PT ;  /* 0x0000001c00037812 */ /* 0x040fe200078ec0ff */
[----:B---3--:R-:W-:Y:S01]  /*1eb0*/  IMAD.SHL.U32 R4, R0, 0x2, RZ ;  /* 0x0000000200047824 */ /* 0x008fe200078e00ff */
[----:B------:R-:W-:Y:S02]  /*1ec0*/  ELECT P0, URZ, PT ;  /* 0x00000000003f782f */ /* 0x000fe40003800000 */
[----:B------:R-:W-:Y:S01]  /*1ed0*/  F2FP.SATFINITE.E4M3.F32.PACK_AB_MERGE_C R88, R89, R88, RZ ;  /* 0x000000585958723e */ /* 0x000fe200048070ff */
[----:B------:R-:W-:Y:S01]  /*1ee0*/  UMOV UR9, UR7 ;  /* 0x0000000700097c82 */ /* 0x000fe20008000000 */
[----:B------:R-:W-:Y:S01]  /*1ef0*/  LOP3.LUT R2, R2, 0x1800, RZ, 0xc0, !PT ;  /* 0x0000180002027812 */ /* 0x000fe200078ec0ff */
[----:B------:R-:W-:Y:S01]  /*1f00*/  UMOV UR10, UR11 ;  /* 0x0000000b000a7c82 */ /* 0x000fe20008000000 */
[----:B------:R-:W-:-:S02]  /*1f10*/  LOP3.LUT R4, R4, 0x6, RZ, 0xc0, !PT ;  /* 0x0000000604047812 */ /* 0x000fc400078ec0ff */
[----:B------:R-:W-:Y:S01]  /*1f20*/  F2FP.SATFINITE.E4M3.F32.PACK_AB_MERGE_C R90, R91, R90, RZ ;  /* 0x0000005a5b5a723e */ /* 0x000fe200048070ff */
[----:B------:R-:W-:Y:S01]  /*1f30*/  IMAD R2, R3, 0x20, R2 ;  /* 0x0000002003027824 */ /* 0x000fe200078e0202 */
[----:B------:R-:W-:Y:S01]  /*1f40*/  F2FP.SATFINITE.E4M3.F32.PACK_AB_MERGE_C R92, R93, R92, RZ ;  /* 0x0000005c5d5c723e */ /* 0x000fe200048070ff */
[----:B------:R-:W-:Y:S01]  /*1f50*/  IMAD R3, R3, 0x4, R4 ;  /* 0x0000000403037824 */ /* 0x000fe200078e0204 */
[----:B------:R-:W-:Y:S02]  /*1f60*/  F2FP.SATFINITE.E4M3.F32.PACK_AB_MERGE_C R94, R95, R94, RZ ;  /* 0x0000005e5f5e723e */ /* 0x000fe400048070ff */
[----:B------:R-:W-:Y:S01]  /*1f70*/  F2FP.SATFINITE.E4M3.F32.PACK_AB_MERGE_C R24, R25, R24, RZ ;  /* 0x000000181918723e */ /* 0x000fe200048070ff */
[----:B------:R-:W-:Y:S01]  /*1f80*/  IMAD.IADD R3, R2, 0x1, R3 ;  /* 0x0000000102037824 */ /* 0x000fe200078e0203 */
[----:B------:R-:W-:Y:S02]  /*1f90*/  F2FP.SATFINITE.E4M3.F32.PACK_AB_MERGE_C R26, R27, R26, RZ ;  /* 0x0000001a1b1a723e */ /* 0x000fe400048070ff */
[----:B------:R-:W-:-:S02]  /*1fa0*/  F2FP.SATFINITE.E4M3.F32.PACK_AB_MERGE_C R28, R29, R28, RZ ;  /* 0x0000001c1d1c723e */ /* 0x000fc400048070ff */
[----:B------:R-:W-:Y:S01]  /*1fb0*/  F2FP.SATFINITE.E4M3.F32.PACK_AB_MERGE_C R30, R31, R30, RZ ;  /* 0x0000001e1f1e723e */ /* 0x000fe200048070ff */
[----:B------:R-:W1:Y:S01]  /*1fc0*/  @!P2 SYNCS.CCTL.IV [UR8+0x4000] ;  /* 0x00400000ff00a9b1 */ /* 0x000e620008000008 */
[----:B------:R-:W-:Y:S01]  /*1fd0*/  F2FP.SATFINITE.E4M3.F32.PACK_AB_MERGE_C R96, R97, R96, RZ ;  /* 0x000000606160723e */ /* 0x000fe200048070ff */
[----:B-1----:R-:W-:Y:S01]  /*1fe0*/  STS.U16 [R3+UR8], R88 ;  /* 0x0000005803007988 */ /* 0x002fe20008000408 */
[----:B------:R-:W-:Y:S02]  /*1ff0*/  F2FP.SATFINITE.E4M3.F32.PACK_AB_MERGE_C R98, R99, R98, RZ ;  /* 0x000000626362723e */ /* 0x000fe400048070ff */
[----:B------:R-:W-:Y:S01]  /*2000*/  F2FP.SATFINITE.E4M3.F32.PACK_AB_MERGE_C R100, R101, R100, RZ ;  /* 0x000000646564723e */ /* 0x000fe200048070ff */
[----:B------:R-:W-:Y:S01]  /*2010*/  STS.U16 [R3+UR8+0x400], R90 ;  /* 0x0004005a03007988 */ /* 0x000fe20008000408 */
[----:B------:R-:W-:Y:S02]  /*2020*/  F2FP.SATFINITE.E4M3.F32.PACK_AB_MERGE_C R102, R103, R102, RZ ;  /* 0x000000666766723e */ /* 0x000fe400048070ff */
[----:B------:R-:W-:Y:S01]  /*2030*/  F2FP.SATFINITE.E4M3.F32.PACK_AB_MERGE_C R32, R33, R32, RZ ;  /* 0x000000202120723e */ /* 0x000fe200048070ff */
[----:B------:R-:W-:Y:S01]  /*2040*/  STS.U16 [R3+UR8+0x8], R92 ;  /* 0x0000085c03007988 */ /* 0x000fe20008000408 */
[----:B------:R-:W-:-:S02]  /*2050*/  F2FP.SATFINITE.E4M3.F32.PACK_AB_MERGE_C R34, R35, R34, RZ ;  /* 0x000000222322723e */ /* 0x000fc400048070ff */
[----:B------:R-:W-:Y:S01]  /*2060*/  F2FP.SATFINITE.E4M3.F32.PACK_AB_MERGE_C R36, R37, R36, RZ ;  /* 0x000000242524723e */ /* 0x000fe200048070ff */
[----:B------:R-:W-:Y:S01]  /*2070*/  STS.U16 [R3+UR8+0x408], R94 ;  /* 0x0004085e03007988 */ /* 0x000fe20008000408 */
[----:B------:R-:W-:Y:S02]  /*2080*/  F2FP.SATFINITE.E4M3.F32.PACK_AB_MERGE_C R38, R39, R38, RZ ;  /* 0x000000262726723e */ /* 0x000fe400048070ff */
[----:B------:R-:W-:Y:S01]  /*2090*/  ISETP.LT.U32.AND P0, PT, R7, 0x20, P0 ;  /* 0x000000200700780c */ /* 0x000fe20000701070 */
[----:B------:R-:W-:Y:S01]  /*20a0*/  STS.U16 [R3+UR8+0x2000], R24 ;  /* 0x0020001803007988 */ /* 0x000fe20008000408 */
[----:B------:R-:W-:Y:S02]  /*20b0*/  LOP3.LUT R5, R3, 0x10, RZ, 0x3c, !PT ;  /* 0x0000001003057812 */ /* 0x000fe400078e3cff */
[----:B------:R-:W-:Y:S01]  /*20c0*/  F2FP.SATFINITE.E4M3.F32.PACK_AB_MERGE_C R104, R105, R104, RZ ;  /* 0x000000686968723e */ /* 0x000fe200048070ff */
[----:B------:R-:W-:Y:S01]  /*20d0*/  STS.U16 [R3+UR8+0x2400], R26 ;  /* 0x0024001a03007988 */ /* 0x000fe20008000408 */
[----:B------:R-:W-:-:S02]  /*20e0*/  F2FP.SATFINITE.E4M3.F32.PACK_AB_MERGE_C R106, R107, R106, RZ ;  /* 0x0000006a6b6a723e */ /* 0x000fc400048070ff */
[----:B------:R-:W-:Y:S01]  /*20f0*/  F2FP.SATFINITE.E4M3.F32.PACK_AB_MERGE_C R108, R109, R108, RZ ;  /* 0x0000006c6d6c723e */ /* 0x000fe200048070ff */
[----:B------:R-:W-:Y:S01]  /*2100*/  STS.U16 [R3+UR8+0x2008], R28 ;  /* 0x0020081c03007988 */ /* 0x000fe20008000408 */
[----:B------:R-:W-:Y:S02]  /*2110*/  F2FP.SATFINITE.E4M3.F32.PACK_AB_MERGE_C R110, R111, R110, RZ ;  /* 0x0000006e6f6e723e */ /* 0x000fe400048070ff */
[----:B------:R-:W-:Y:S01]  /*2120*/  F2FP.SATFINITE.E4M3.F32.PACK_AB_MERGE_C R40, R41, R40, RZ ;  /* 0x000000282928723e */ /* 0x000fe200048070ff */
[----:B------:R-:W-:Y:S01]  /*2130*/  STS.U16 [R3+UR8+0x2408], R30 ;  /* 0x0024081e03007988 */ /* 0x000fe20008000408 */
[----:B------:R-:W-:Y:S01]  /*2140*/  F2FP.SATFINITE.E4M3.F32.PACK_AB_MERGE_C R42, R43, R42, RZ ;  /* 0x0000002a2b2a723e */ /* 0x000fe200048070ff */
[----:B------:R-:W-:Y:S01]  /*2150*/  VOTEU.ANY UP0, P0 ;  /* 0x00000000003f7886 */ /* 0x000fe20000000100 */
[----:B------:R-:W-:Y:S01]  /*2160*/  F2FP.SATFINITE.E4M3.F32.PACK_AB_MERGE_C R44, R45, R44, RZ ;  /* 0x0000002c2d2c723e */ /* 0x000fe200048070ff */
[----:B------:R-:W-:Y:S01]  /*2170*/  STS.U16 [R5+UR8], R96 ;  /* 0x0000006005007988 */ /* 0x000fe20008000408 */
[----:B------:R-:W-:Y:S01]  /*2180*/  F2FP.SATFINITE.E4M3.F32.PACK_AB_MERGE_C R46, R47, R46, RZ ;  /* 0x0000002e2f2e723e */ /* 0x000fe200048070ff */
[----:B------:R-:W-:Y:S01]  /*2190*/  VOTEU.ANY UP1, P0 ;  /* 0x00000000003f7886 */ /* 0x000fe20000020100 */
[----:B------:R-:W-:Y:S01]  /*21a0*/  LOP3.LUT R7, R3, 0x20, RZ, 0x3c, !PT ;  /* 0x0000002003077812 */ /* 0x000fe200078e3cff */
[----:B------:R-:W-:Y:S01]  /*21b0*/  STS.U16 [R5+UR8+0x400], R98 ;  /* 0x0004006205007988 */ /* 0x000fe20008000408 */
[----:B------:R-:W-:Y:S01]  /*21c0*/  F2FP.SATFINITE.E4M3.F32.PACK_AB_MERGE_C R112, R113, R112, RZ ;  /* 0x000000707170723e */ /* 0x000fe200048070ff */
[----:B--2---:R-:W-:Y:S01]  /*21d0*/  @UP0 UMOV UR4, UR24 ;  /* 0x0000001800040c82 */ /* 0x004fe20008000000 */
[----:B------:R-:W-:Y:S01]  /*21e0*/  F2FP.SATFINITE.E4M3.F32.PACK_AB_MERGE_C R114, R115, R114, RZ ;  /* 0x000000727372723e */ /* 0x000fe200048070ff */
[----:B------:R-:W-:Y:S01]  /*21f0*/  STS.U16 [R5+UR8+0x8], R100 ;  /* 0x0000086405007988 */ /* 0x000fe20008000408 */
[----:B------:R-:W-:Y:S01]  /*2200*/  F2FP.SATFINITE.E4M3.F32.PACK_AB_MERGE_C R116, R117, R116, RZ ;  /* 0x000000747574723e */ /* 0x000fe200048070ff */
[----:B------:R-:W-:Y:S01]  /*2210*/  @UP0 UMOV UR5, UR25 ;  /* 0x0000001900050c82 */ /* 0x000fe20008000000 */
        /* <DEDUP_REMOVED lines=8> */
[----:B------:R-:W-:Y:S02]  /*22a0*/  LOP3.LUT R9, R3, 0x30, RZ, 0x3c, !PT ;  /* 0x0000003003097812 */ /* 0x000fe400078e3cff */
[----:B------:R-:W-:Y:S01]  /*22b0*/  F2FP.SATFINITE.E4M3.F32.PACK_AB_MERGE_C R120, R121, R120, RZ ;  /* 0x000000787978723e */ /* 0x000fe200048070ff */
[----:B------:R-:W-:Y:S01]  /*22c0*/  STS.U16 [R5+UR8+0x2008], R36 ;  /* 0x0020082405007988 */ /* 0x000fe20008000408 */
[----:B------:R-:W-:-:S02]  /*22d0*/  F2FP.SATFINITE.E4M3.F32.PACK_AB_MERGE_C R122, R123, R122, RZ ;  /* 0x0000007a7b7a723e */ /* 0x000fc400048070ff */
[----:B------:R-:W-:Y:S01]  /*22e0*/  F2FP.SATFINITE.E4M3.F32.PACK_AB_MERGE_C R124, R125, R124, RZ ;  /* 0x0000007c7d7c723e */ /* 0x000fe200048070ff */
[----:B------:R1:W-:Y:S01]  /*22f0*/  STS.U16 [R5+UR8+0x2408], R38 ;  /* 0x0024082605007988 */ /* 0x0003e20008000408 */
[----:B------:R-:W-:Y:S02]  /*2300*/  F2FP.SATFINITE.E4M3.F32.PACK_AB_MERGE_C R126, R127, R126, RZ ;  /* 0x0000007e7f7e723e */ /* 0x000fe400048070ff */
[----:B------:R-:W-:Y:S01]  /*2310*/  F2FP.SATFINITE.E4M3.F32.PACK_AB_MERGE_C R56, R57, R56, RZ ;  /* 0x000000383938723e */ /* 0x000fe200048070ff */
[----:B------:R-:W-:Y:S01]  /*2320*/  STS.U16 [R7+UR8], R104 ;  /* 0x0000006807007988 */ /* 0x000fe20008000408 */
[----:B------:R-:W-:Y:S02]  /*2330*/  F2FP.SATFINITE.E4M3.F32.PACK_AB_MERGE_C R58, R59, R58, RZ ;  /* 0x0000003a3b3a723e */ /* 0x000fe400048070ff */
[----:B------:R-:W-:Y:S01]  /*2340*/  F2FP.SATFINITE.E4M3.F32.PACK_AB_MERGE_C R60, R61, R60, RZ ;  /* 0x0000003c3d3c723e */ /* 0x000fe200048070ff */
[----:B------:R-:W-:Y:S01]  /*2350*/  STS.U16 [R7+UR8+0x400], R106 ;  /* 0x0004006a07007988 */ /* 0x000fe20008000408 */
[----:B------:R-:W-:-:S02]  /*2360*/  F2FP.SATFINITE.E4M3.F32.PACK_AB_MERGE_C R62, R63, R62, RZ ;  /* 0x0000003e3f3e723e */ /* 0x000fc400048070ff */
[----:B-1----:R-:W-:Y:S01]  /*2370*/  LOP3.LUT R5, R3, 0x40, RZ, 0x3c, !PT ;  /* 0x0000004003057812 */ /* 0x002fe200078e3cff */
[----:B------:R-:W-:Y:S01]  /*2380*/  STS.U16 [R7+UR8+0x8], R108 ;  /* 0x0000086c07007988 */ /* 0x000fe20008000408 */
        /* <DEDUP_REMOVED lines=12> */
[----:B------:R-:W-:Y:S02]  /*2450*/  F2FP.SATFINITE.E4M3.F32.PACK_AB_MERGE_C R136, R137, R136, RZ ;  /* 0x000000888988723e */ /* 0x000fe400048070ff */
[----:B------:R-:W-:Y:S01]  /*2460*/  F2FP.SATFINITE.E4M3.F32.PACK_AB_MERGE_C R138, R139, R138, RZ ;  /* 0x0000008a8b8a723e */ /* 0x000fe200048070ff */
[----:B------:R1:W-:Y:S01]  /*2470*/  STS.U16 [R7+UR8+0x2408], R46 ;  /* 0x0024082e07007988 */ /* 0x0003e20008000408 */
[----:B------:R-:W-:-:S02]  /*2480*/  F2FP.SATFINITE.E4M3.F32.PACK_AB_MERGE_C R140, R141, R140, RZ ;  /* 0x0000008c8d8c723e */ /* 0x000fc400048070ff */
[----:B------:R-:W-:Y:S01]  /*2490*/  F2FP.SATFINITE.E4M3.F32.PACK_AB_MERGE_C R142, R143, R142, RZ ;  /* 0x0000008e8f8e723e */ /* 0x000fe200048070ff */
[----:B------:R-:W-:Y:S01]  /*24a0*/  STS.U16 [R9+UR8], R112 ;  /* 0x0000007009007988 */ /* 0x000fe20008000408 */
[----:B------:R-:W-:Y:S02]  /*24b0*/  F2FP.SATFINITE.E4M3.F32.PACK_AB_MERGE_C R72, R73, R72, RZ ;  /* 0x000000484948723e */ /* 0x000fe400048070ff */
[----:B------:R-:W-:Y:S01]  /*24c0*/  F2FP.SATFINITE.E4M3.F32.PACK_AB_MERGE_C R74, R75, R74, RZ ;  /* 0x0000004a4b4a723e */ /* 0x000fe200048070ff */
[----:B------:R-:W-:Y:S01]  /*24d0*/  STS.U16 [R9+UR8+0x400], R114 ;  /* 0x0004007209007988 */ /* 0x000fe20008000408 */
[----:B------:R-:W-:Y:S02]  /*24e0*/  F2FP.SATFINITE.E4M3.F32.PACK_AB_MERGE_C R76, R77, R76, RZ ;  /* 0x0000004c4d4c723e */ /* 0x000fe400048070ff */
[----:B-1----:R-:W-:Y:S01]  /*24f0*/  LOP3.LUT R7, R3, 0x50, RZ, 0x3c, !PT ;  /* 0x0000005003077812 */ /* 0x002fe200078e3cff */
        /* <DEDUP_REMOVED lines=13> */
[----:B------:R-:W-:-:S03]  /*25d0*/  F2FP.SATFINITE.E4M3.F32.PACK_AB_MERGE_C R86, R87, R86, RZ ;  /* 0x000000565756723e */ /* 0x000fc600048070ff */
[----:B------:R1:W-:Y:S04]  /*25e0*/  STS.U16 [R9+UR8+0x2408], R54 ;  /* 0x0024083609007988 */ /* 0x0003e80008000408 */
[----:B------:R-:W-:Y:S04]  /*25f0*/  STS.U16 [R5+UR8], R120 ;  /* 0x0000007805007988 */ /* 0x000fe80008000408 */
[----:B------:R-:W-:Y:S01]  /*2600*/  STS.U16 [R5+UR8+0x400], R122 ;  /* 0x0004007a05007988 */ /* 0x000fe20008000408 */
[C---:B-1----:R-:W-:Y:S02]  /*2610*/  LOP3.LUT R9, R3.reuse, 0x60, RZ, 0x3c, !PT ;  /* 0x0000006003097812 */ /* 0x042fe400078e3cff */
[----:B------:R-:W-:Y:S01]  /*2620*/  LOP3.LUT R3, R3, 0x70, RZ, 0x3c, !PT ;  /* 0x0000007003037812 */ /* 0x000fe200078e3cff */
[----:B------:R-:W-:Y:S04]  /*2630*/  STS.U16 [R5+UR8+0x8], R124 ;  /* 0x0000087c05007988 */ /* 0x000fe80008000408 */
[----:B------:R-:W-:Y:S04]  /*2640*/  STS.U16 [R5+UR8+0x408], R126 ;  /* 0x0004087e05007988 */ /* 0x000fe80008000408 */
[----:B------:R-:W-:Y:S04]  /*2650*/  STS.U16 [R5+UR8+0x2000], R56 ;  /* 0x0020003805007988 */ /* 0x000fe80008000408 */
[----:B------:R-:W-:Y:S04]  /*2660*/  STS.U16 [R5+UR8+0x2400], R58 ;  /* 0x0024003a05007988 */ /* 0x000fe80008000408 */
[----:B------:R-:W-:Y:S04]  /*2670*/  STS.U16 [R5+UR8+0x2008], R60 ;  /* 0x0020083c05007988 */ /* 0x000fe80008000408 */
[----:B------:R-:W-:Y:S04]  /*2680*/  STS.U16 [R5+UR8+0x2408], R62 ;  /* 0x0024083e05007988 */ /* 0x000fe80008000408 */
[----:B------:R-:W-:Y:S04]  /*2690*/  STS.U16 [R7+UR8], R128 ;  /* 0x0000008007007988 */ /* 0x000fe80008000408 */
[----:B------:R-:W-:Y:S04]  /*26a0*/  STS.U16 [R7+UR8+0x400], R130 ;  /* 0x0004008207007988 */ /* 0x000fe80008000408 */
        /* <DEDUP_REMOVED lines=21> */
[----:B------:R-:W-:Y:S01]  /*2800*/  STS.U16 [R3+UR8+0x2408], R86 ;  /* 0x0024085603007988 */ /* 0x000fe20008000408 */
[----:B------:R1:W-:Y:S06]  /*2810*/  MEMBAR.ALL.CTA ;  /* 0x0000000000007992 */ /* 0x0003ec0000008000 */
[----:B-1----:R-:W1:Y:S02]  /*2820*/  FENCE.VIEW.ASYNC.S ;  /* 0x00000000000073c6 */ /* 0x002e640000000000 */
[----:B-1----:R-:W-:Y:S06]  /*2830*/  BAR.SYNC.DEFER_BLOCKING 0x0 ;  /* 0x0000000000007b1d */ /* 0x002fec0000010000 */
[----:B------:R1:W-:Y:S01]  /*2840*/  @UP1 UTMASTG.2D [UR8], [UR4] ;  /* 0x00000008040013b5 */ /* 0x0003e20008008000 */
[----:B------:R0:W-:Y:S01]  /*2850*/  UTMACMDFLUSH ;  /* 0x00000000000079b7 */ /* 0x0001e20000000000 */
[----:B------:R-:W-:-:S04]  /*2860*/  DEPBAR.LE SB0, 0x0 ;  /* 0x000080000000791a */ /* 0x000fc80000000000 */
[----:B------:R-:W-:Y:S06]  /*2870*/  BAR.SYNC.DEFER_BLOCKING 0x0 ;  /* 0x0000000000007b1d */ /* 0x000fec0000010000 */
[----:B-1----:R-:W-:Y:S05]  /*2880*/  EXIT ;  /* 0x000000000000794d */ /* 0x002fea0003800000 */
.L_x_49:
[----:B------:R-:W1:Y:S02]  /*2890*/  SYNCS.PHASECHK.TRANS64.TRYWAIT P0, [UR8+0x4000], R2 ;  /* 0x00400002ff0075a7 */ /* 0x000e640008000148 */
[----:B-1----:R-:W-:Y:S05]  /*28a0*/  @!P0 BRA `(.L_x_49) ;  /* 0xfffffffc00f88947 */ /* 0x002fea000383ffff */
[----:B------:R-:W-:Y:S05]  /*28b0*/  BRA `(.L_x_51) ;  /* 0xfffffff400307947 */ /* 0x000fea000383ffff */
.L_x_52:
[----:B------:R-:W-:-:S00]  /*28c0*/  BRA `(.L_x_52) ;  /* 0xfffffffc00fc7947 */ /* 0x000fc0000383ffff */
[----:B------:R-:W-:-:S00]  /*28d0*/  NOP ;  /* 0x0000000000007918 */ /* 0x000fc00000000000 */
        /* <DEDUP_REMOVED lines=10> */
.L_x_53:


//--------------------- .nv.shared.gluon_wgmma    --------------------------
	.section	.nv.shared.gluon_wgmma,"aw",@nobits
	.sectionflags	@""
	.align	16
	.zero		1024


//--------------------- .nv.shared.reserved.0     --------------------------
	.section	.nv.shared.reserved.0,"aw",@nobits
	.weak		__nv_reservedSMEM_offset_0_alias
	.size		__nv_reservedSMEM_offset_0_alias, 0, 0
	.other		__nv_reservedSMEM_offset_0_alias,@"STO_CUDA_RESERVED_SHARED STV_DEFAULT"
__nv_reservedSMEM_offset_0_alias:
	.zero		0


//--------------------- .nv.constant0.gluon_wgmma --------------------------
	.section	.nv.constant0.gluon_wgmma,"a",@progbits
	.sectionflags	@""
	.align	4
.nv.constant0.gluon_wgmma:
	.zero		608


//--------------------- SYMBOLS --------------------------

	.type		.nv.reservedSmem.offset0,@object
	.size		.nv.reservedSmem.offset0,0x4
